	.target	sm_90a

	.elftype	@"ET_EXEC"


//--------------------- .note.nv.tkinfo           --------------------------
	.section	.note.nv.tkinfo,"",@"SHT_NOTE"
	.sectionflags	@"SHF_NOTE_NV_TKINFO"
	.tkinfo
        /*0018*/ 	.word	0x00000002
        /*0030*/ 	.string	""
        /*0030*/ 	.string	"ptxas"
        /*0030*/ 	.string	"Cuda compilation tools, release 13.0, V13.0.88"
        /*0030*/ 	.string	"Build cuda_13.0.r13.0/compiler.36424714_0"
        /*0030*/ 	.string	"-arch sm_90a -m 64 "



//--------------------- .note.nv.cuinfo           --------------------------
	.section	.note.nv.cuinfo,"",@"SHT_NOTE"
	.sectionflags	@"SHF_NOTE_NV_CUINFO"
        /*0018*/ 	.short	0x0002
        /*001a*/ 	.short	0x005a
        /*001c*/ 	.short	0x0082
	.zero		2


//--------------------- .nv.info                  --------------------------
	.section	.nv.info,"",@"SHT_CUDA_INFO"
	.align	4


	//----- nvinfo : EIATTR_REGCOUNT
	.align		4
        /*0000*/ 	.byte	0x04, 0x2f
        /*0002*/ 	.short	(.L_16 - .L_15)
	.align		4
.L_15:
        /*0004*/ 	.word	index@(_ZN7cutlass13device_kernelINS_4fmha6kernel28FmhaKernelTmaWarpSpecializedINS1_10collective30FmhaMainloopTmaWarpSpecializedINS_10bfloat16_tEffN4cute5tupleIJNS7_1CILi128EEENS9_ILi64EEENS9_ILi192EEEEEENS8_IJiNS9_ILi1EEENS8_IJiiEEEEEESG_SG_NS4_13DefaultFusionEJEEENS4_15FmhaFwdEpilogueIS6_fNS8_IJSB_SC_SB_EEEEENS2_23IndividualTileSchedulerEJEEEEEvNT_6ParamsE)
        /*0008*/ 	.word	0x000000a8


	//----- nvinfo : EIATTR_FRAME_SIZE
	.align		4
.L_16:
        /*000c*/ 	.byte	0x04, 0x11
        /*000e*/ 	.short	(.L_18 - .L_17)
	.align		4
.L_17:
        /*0010*/ 	.word	index@($__internal_0_$__cuda_sm20_rcp_rn_f32_slowpath)
        /*0014*/ 	.word	0x00000000


	//----- nvinfo : EIATTR_FRAME_SIZE
	.align		4
.L_18:
        /*0018*/ 	.byte	0x04, 0x11
        /*001a*/ 	.short	(.L_20 - .L_19)
	.align		4
.L_19:
        /*001c*/ 	.word	index@(_ZN7cutlass13device_kernelINS_4fmha6kernel28FmhaKernelTmaWarpSpecializedINS1_10collective30FmhaMainloopTmaWarpSpecializedINS_10bfloat16_tEffN4cute5tupleIJNS7_1CILi128EEENS9_ILi64EEENS9_ILi192EEEEEENS8_IJiNS9_ILi1EEENS8_IJiiEEEEEESG_SG_NS4_13DefaultFusionEJEEENS4_15FmhaFwdEpilogueIS6_fNS8_IJSB_SC_SB_EEEEENS2_23IndividualTileSchedulerEJEEEEEvNT_6ParamsE)
        /*0020*/ 	.word	0x00000000


	//----- nvinfo : EIATTR_MIN_STACK_SIZE
	.align		4
.L_20:
        /*0024*/ 	.byte	0x04, 0x12
        /*0026*/ 	.short	(.L_22 - .L_21)
	.align		4
.L_21:
        /*0028*/ 	.word	index@(_ZN7cutlass13device_kernelINS_4fmha6kernel28FmhaKernelTmaWarpSpecializedINS1_10collective30FmhaMainloopTmaWarpSpecializedINS_10bfloat16_tEffN4cute5tupleIJNS7_1CILi128EEENS9_ILi64EEENS9_ILi192EEEEEENS8_IJiNS9_ILi1EEENS8_IJiiEEEEEESG_SG_NS4_13DefaultFusionEJEEENS4_15FmhaFwdEpilogueIS6_fNS8_IJSB_SC_SB_EEEEENS2_23IndividualTileSchedulerEJEEEEEvNT_6ParamsE)
        /*002c*/ 	.word	0x00000000
.L_22:


//--------------------- .nv.compat                --------------------------
	.section	.nv.compat,"",@"SHT_CUDA_COMPAT_INFO"
	.align	4
        /*0000*/ 	.byte	0x02, 0x09, 0x01, 0x00, 0x02, 0x02, 0x04, 0x00, 0x02, 0x05, 0x05, 0x00, 0x03, 0x07, 0x01, 0x01
        /*0010*/ 	.byte	0x02, 0x03, 0x01, 0x00, 0x02, 0x06, 0x01, 0x00, 0x04, 0x0b, 0x08, 0x00, 0x00, 0x00, 0x00, 0x00
        /*0020*/ 	.byte	0x00, 0x00, 0x00, 0x00


//--------------------- .nv.info._ZN7cutlass13device_kernelINS_4fmha6kernel28FmhaKernelTmaWarpSpecializedINS1_10collective30FmhaMainloopTmaWarpSpecializedINS_10bfloat16_tEffN4cute5tupleIJNS7_1CILi128EEENS9_ILi64EEENS9_ILi192EEEEEENS8_IJiNS9_ILi1EEENS8_IJiiEEEEEESG_SG_NS4_13DefaultFusionEJEEENS4_15FmhaFwdEpilogueIS6_fNS8_IJSB_SC_SB_EEEEENS2_23IndividualTileSchedulerEJEEEEEvNT_6ParamsE --------------------------
	.section	.nv.info._ZN7cutlass13device_kernelINS_4fmha6kernel28FmhaKernelTmaWarpSpecializedINS1_10collective30FmhaMainloopTmaWarpSpecializedINS_10bfloat16_tEffN4cute5tupleIJNS7_1CILi128EEENS9_ILi64EEENS9_ILi192EEEEEENS8_IJiNS9_ILi1EEENS8_IJiiEEEEEESG_SG_NS4_13DefaultFusionEJEEENS4_15FmhaFwdEpilogueIS6_fNS8_IJSB_SC_SB_EEEEENS2_23IndividualTileSchedulerEJEEEEEvNT_6ParamsE,"",@"SHT_CUDA_INFO"
	.sectionflags	@""
	.align	4


	//----- nvinfo : EIATTR_CUDA_API_VERSION
	.align		4
        /*0000*/ 	.byte	0x04, 0x37
        /*0002*/ 	.short	(.L_24 - .L_23)
.L_23:
        /*0004*/ 	.word	0x00000082


	//----- nvinfo : EIATTR_KPARAM_INFO
	.align		4
.L_24:
        /*0008*/ 	.byte	0x04, 0x17
        /*000a*/ 	.short	(.L_26 - .L_25)
.L_25:
        /*000c*/ 	.word	0x00000000
        /*0010*/ 	.short	0x0000
        /*0012*/ 	.short	0x0070
        /*0014*/ 	.byte	0x00, 0xf0, 0x01, 0x20


	//----- nvinfo : EIATTR_SPARSE_MMA_MASK
	.align		4
.L_26:
        /*0018*/ 	.byte	0x03, 0x50
        /*001a*/ 	.short	0x0000


	//----- nvinfo : EIATTR_MAXREG_COUNT
	.align		4
        /*001c*/ 	.byte	0x03, 0x1b
        /*001e*/ 	.short	0x00a8


	//----- nvinfo : EIATTR_NUM_BARRIERS
	.align		4
        /*0020*/ 	.byte	0x02, 0x4c
        /*0022*/ 	.byte	0x02
	.zero		1


	//----- nvinfo : EIATTR_EXTERNS
	.align		4
        /*0024*/ 	.byte	0x04, 0x0f
        /*0026*/ 	.short	(.L_28 - .L_27)


	//   ....[0]....
	.align		4
.L_27:
        /*0028*/ 	.word	index@(__assertfail)


	//----- nvinfo : EIATTR_MERCURY_ISA_VERSION
	.align		4
.L_28:
        /*002c*/ 	.byte	0x03, 0x5f
        /*002e*/ 	.short	0x0101


	//----- nvinfo : EIATTR_INT_WARP_WIDE_INSTR_OFFSETS
	.align		4
        /*0030*/ 	.byte	0x04, 0x31
        /*0032*/ 	.short	(.L_30 - .L_29)


	//   ....[0]....
.L_29:
        /*0034*/ 	.word	0x000006f0


	//   ....[1]....
        /*0038*/ 	.word	0x00000700


	//   ....[2]....
        /*003c*/ 	.word	0x00000710


	//   ....[3]....
        /*0040*/ 	.word	0x00000720


	//   ....[4]....
        /*0044*/ 	.word	0x00000790


	//----- nvinfo : EIATTR_COOP_GROUP_MASK_REGIDS
	.align		4
.L_30:
        /*0048*/ 	.byte	0x04, 0x29
        /*004a*/ 	.short	(.L_32 - .L_31)


	//   ....[0]....
.L_31:
        /*004c*/ 	.word	0xffffffff


	//   ....[1]....
        /*0050*/ 	.word	0xffffffff


	//   ....[2]....
        /*0054*/ 	.word	0xffffffff


	//   ....[3]....
        /*0058*/ 	.word	0xffffffff


	//   ....[4]....
        /*005c*/ 	.word	0xffffffff


	//   ....[5]....
        /*0060*/ 	.word	0xffffffff


	//   ....[6]....
        /*0064*/ 	.word	0xffffffff


	//   ....[7]....
        /*0068*/ 	.word	0xffffffff


	//   ....[8]....
        /*006c*/ 	.word	0xffffffff


	//   ....[9]....
        /*0070*/ 	.word	0xffffffff


	//   ....[10]....
        /*0074*/ 	.word	0xffffffff


	//   ....[11]....
        /*0078*/ 	.word	0xffffffff


	//   ....[12]....
        /*007c*/ 	.word	0xffffffff


	//   ....[13]....
        /*0080*/ 	.word	0xffffffff


	//   ....[14]....
        /*0084*/ 	.word	0xffffffff


	//   ....[15]....
        /*0088*/ 	.word	0xffffffff


	//   ....[16]....
        /*008c*/ 	.word	0xffffffff


	//   ....[17]....
        /*0090*/ 	.word	0xffffffff


	//----- nvinfo : EIATTR_COOP_GROUP_INSTR_OFFSETS
	.align		4
.L_32:
        /*0094*/ 	.byte	0x04, 0x28
        /*0096*/ 	.short	(.L_34 - .L_33)


	//   ....[0]....
.L_33:
        /*0098*/ 	.word	0x00000050


	//   ....[1]....
        /*009c*/ 	.word	0x00000080


	//   ....[2]....
        /*00a0*/ 	.word	0x000001b0


	//   ....[3]....
        /*00a4*/ 	.word	0x00000370


	//   ....[4]....
        /*00a8*/ 	.word	0x00000530


	//   ....[5]....
        /*00ac*/ 	.word	0x00000690


	//   ....[6]....
        /*00b0*/ 	.word	0x000015c0


	//   ....[7]....
        /*00b4*/ 	.word	0x00001650


	//   ....[8]....
        /*00b8*/ 	.word	0x000016a0


	//   ....[9]....
        /*00bc*/ 	.word	0x00001770


	//   ....[10]....
        /*00c0*/ 	.word	0x00002ef0


	//   ....[11]....
        /*00c4*/ 	.word	0x00002f20


	//   ....[12]....
        /*00c8*/ 	.word	0x00003220


	//   ....[13]....
        /*00cc*/ 	.word	0x00003340


	//   ....[14]....
        /*00d0*/ 	.word	0x00004840


	//   ....[15]....
        /*00d4*/ 	.word	0x00004870


	//   ....[16]....
        /*00d8*/ 	.word	0x000048c0


	//   ....[17]....
        /*00dc*/ 	.word	0x000048d0


	//----- nvinfo : EIATTR_REG_RECONFIG
	.align		4
.L_34:
        /*00e0*/ 	.byte	0x01, 0x54
	.zero		2


	//----- nvinfo : EIATTR_SYSCALL_OFFSETS
	.align		4
        /*00e4*/ 	.byte	0x04, 0x46
        /*00e6*/ 	.short	(.L_36 - .L_35)


	//   ....[0]....
.L_35:
        /*00e8*/ 	.word	0x000056b0


	//   ....[1]....
        /*00ec*/ 	.word	0x00005810


	//----- nvinfo : EIATTR_MBARRIER_INSTR_OFFSETS
	.align		4
.L_36:
        /*00f0*/ 	.byte	0x04, 0x39
        /*00f2*/ 	.short	(.L_38 - .L_37)


	//   ....[0]....
.L_37:
        /*00f4*/ 	.word	0x00000320
        /*00f8*/ 	.word	0x000000ff
        /*00fc*/ 	.word	0x0002a050
        /*0100*/ 	.short	0x0100
        /*0102*/ 	.byte	0x0b
	.zero		1


	//   ....[1]....
        /*0104*/ 	.word	0x00000330
        /*0108*/ 	.word	0x000000ff
        /*010c*/ 	.word	0x0002a060
        /*0110*/ 	.short	0x0100
        /*0112*/ 	.byte	0x0b
	.zero		1


	//   ....[2]....
        /*0114*/ 	.word	0x00000340
        /*0118*/ 	.word	0x000000ff
        /*011c*/ 	.word	0x0002a058
        /*0120*/ 	.short	0x0100
        /*0122*/ 	.byte	0x0b
	.zero		1


	//   ....[3]....
        /*0124*/ 	.word	0x00000350
        /*0128*/ 	.word	0x000000ff
        /*012c*/ 	.word	0x0002a068
        /*0130*/ 	.short	0x0100
        /*0132*/ 	.byte	0x0b
	.zero		1


	//   ....[4]....
        /*0134*/ 	.word	0x00000480
        /*0138*/ 	.word	0x000000ff
        /*013c*/ 	.word	0x0002a000
        /*0140*/ 	.short	0x0100
        /*0142*/ 	.byte	0x0b
	.zero		1


	//   ....[5]....
        /*0144*/ 	.word	0x00000490
        /*0148*/ 	.word	0x000000ff
        /*014c*/ 	.word	0x0002a028
        /*0150*/ 	.short	0x0100
        /*0152*/ 	.byte	0x0b
	.zero		1


	//   ....[6]....
        /*0154*/ 	.word	0x000004a0
        /*0158*/ 	.word	0x000000ff
        /*015c*/ 	.word	0x0002a008
        /*0160*/ 	.short	0x0100
        /*0162*/ 	.byte	0x0b
	.zero		1


	//   ....[7]....
        /*0164*/ 	.word	0x000004b0
        /*0168*/ 	.word	0x000000ff
        /*016c*/ 	.word	0x0002a030
        /*0170*/ 	.short	0x0100
        /*0172*/ 	.byte	0x0b
	.zero		1


	//   ....[8]....
        /*0174*/ 	.word	0x000004c0
        /*0178*/ 	.word	0x000000ff
        /*017c*/ 	.word	0x0002a010
        /*0180*/ 	.short	0x0100
        /*0182*/ 	.byte	0x0b
	.zero		1


	//   ....[9]....
        /*0184*/ 	.word	0x000004d0
        /*0188*/ 	.word	0x000000ff
        /*018c*/ 	.word	0x0002a038
        /*0190*/ 	.short	0x0100
        /*0192*/ 	.byte	0x0b
	.zero		1


	//   ....[10]....
        /*0194*/ 	.word	0x000004e0
        /*0198*/ 	.word	0x000000ff
        /*019c*/ 	.word	0x0002a018
        /*01a0*/ 	.short	0x0100
        /*01a2*/ 	.byte	0x0b
	.zero		1


	//   ....[11]....
        /*01a4*/ 	.word	0x000004f0
        /*01a8*/ 	.word	0x000000ff
        /*01ac*/ 	.word	0x0002a040
        /*01b0*/ 	.short	0x0100
        /*01b2*/ 	.byte	0x0b
	.zero		1


	//   ....[12]....
        /*01b4*/ 	.word	0x00000500
        /*01b8*/ 	.word	0x000000ff
        /*01bc*/ 	.word	0x0002a020
        /*01c0*/ 	.short	0x0100
        /*01c2*/ 	.byte	0x0b
	.zero		1


	//   ....[13]....
        /*01c4*/ 	.word	0x00000510
        /*01c8*/ 	.word	0x000000ff
        /*01cc*/ 	.word	0x0002a048
        /*01d0*/ 	.short	0x0100
        /*01d2*/ 	.byte	0x0b
	.zero		1


	//   ....[14]....
        /*01d4*/ 	.word	0x00000640
        /*01d8*/ 	.word	0x000000ff
        /*01dc*/ 	.word	0x0002a070
        /*01e0*/ 	.short	0x0100
        /*01e2*/ 	.byte	0x0b
	.zero		1


	//   ....[15]....
        /*01e4*/ 	.word	0x00000650
        /*01e8*/ 	.word	0x000000ff
        /*01ec*/ 	.word	0x0002a080
        /*01f0*/ 	.short	0x0100
        /*01f2*/ 	.byte	0x0b
	.zero		1


	//   ....[16]....
        /*01f4*/ 	.word	0x00000660
        /*01f8*/ 	.word	0x000000ff
        /*01fc*/ 	.word	0x0002a078
        /*0200*/ 	.short	0x0100
        /*0202*/ 	.byte	0x0b
	.zero		1


	//   ....[17]....
        /*0204*/ 	.word	0x00000670
        /*0208*/ 	.word	0x000000ff
        /*020c*/ 	.word	0x0002a088
        /*0210*/ 	.short	0x0100
        /*0212*/ 	.byte	0x0b
	.zero		1


	//   ....[18]....
        /*0214*/ 	.word	0x000007b0
        /*0218*/ 	.word	0x000000ff
        /*021c*/ 	.word	0x0002a090
        /*0220*/ 	.short	0x0100
        /*0222*/ 	.byte	0x08
	.zero		1


	//   ....[19]....
        /*0224*/ 	.word	0x000007c0
        /*0228*/ 	.word	0x000000ff
        /*022c*/ 	.word	0x0002a098
        /*0230*/ 	.short	0x0100
        /*0232*/ 	.byte	0x08
	.zero		1


	//   ....[20]....
        /*0234*/ 	.word	0x000007d0
        /*0238*/ 	.word	0x000000ff
        /*023c*/ 	.word	0x0002a0a0
        /*0240*/ 	.short	0x0100
        /*0242*/ 	.byte	0x08
	.zero		1


	//   ....[21]....
        /*0244*/ 	.word	0x000007e0
        /*0248*/ 	.word	0x000000ff
        /*024c*/ 	.word	0x0002a0a8
        /*0250*/ 	.short	0x0100
        /*0252*/ 	.byte	0x08
	.zero		1


	//   ....[22]....
        /*0254*/ 	.word	0x000008e0
        /*0258*/ 	.word	0x000000ff
        /*025c*/ 	.word	0x0002a0c0
        /*0260*/ 	.short	0x0100
        /*0262*/ 	.byte	0x0b
	.zero		1


	//   ....[23]....
        /*0264*/ 	.word	0x000008f0
        /*0268*/ 	.word	0x000000ff
        /*026c*/ 	.word	0x0002a0e0
        /*0270*/ 	.short	0x0100
        /*0272*/ 	.byte	0x0b
	.zero		1


	//   ....[24]....
        /*0274*/ 	.word	0x00000900
        /*0278*/ 	.word	0x000000ff
        /*027c*/ 	.word	0x0002a0c8
        /*0280*/ 	.short	0x0100
        /*0282*/ 	.byte	0x0b
	.zero		1


	//   ....[25]....
        /*0284*/ 	.word	0x00000910
        /*0288*/ 	.word	0x000000ff
        /*028c*/ 	.word	0x0002a0e8
        /*0290*/ 	.short	0x0100
        /*0292*/ 	.byte	0x0b
	.zero		1


	//   ....[26]....
        /*0294*/ 	.word	0x00000920
        /*0298*/ 	.word	0x000000ff
        /*029c*/ 	.word	0x0002a0d0
        /*02a0*/ 	.short	0x0100
        /*02a2*/ 	.byte	0x0b
	.zero		1


	//   ....[27]....
        /*02a4*/ 	.word	0x00000930
        /*02a8*/ 	.word	0x000000ff
        /*02ac*/ 	.word	0x0002a0f0
        /*02b0*/ 	.short	0x0100
        /*02b2*/ 	.byte	0x0b
	.zero		1


	//   ....[28]....
        /*02b4*/ 	.word	0x00000940
        /*02b8*/ 	.word	0x000000ff
        /*02bc*/ 	.word	0x0002a0d8
        /*02c0*/ 	.short	0x0100
        /*02c2*/ 	.byte	0x0b
	.zero		1


	//   ....[29]....
        /*02c4*/ 	.word	0x00000950
        /*02c8*/ 	.word	0x000000ff
        /*02cc*/ 	.word	0x0002a0f8
        /*02d0*/ 	.short	0x0100
        /*02d2*/ 	.byte	0x0b
	.zero		1


	//   ....[30]....
        /*02d4*/ 	.word	0x00000d50
        /*02d8*/ 	.word	0x000000ff
        /*02dc*/ 	.word	0x0002a050
        /*02e0*/ 	.short	0x010a
        /*02e2*/ 	.byte	0x08
	.zero		1


	//   ....[31]....
        /*02e4*/ 	.word	0x00000dc0
        /*02e8*/ 	.word	0x000000ff
        /*02ec*/ 	.word	0x0002a000
        /*02f0*/ 	.short	0x010a
        /*02f2*/ 	.byte	0x24
	.zero		1


	//   ....[32]....
        /*02f4*/ 	.word	0x00000e30
        /*02f8*/ 	.word	0x000000ff
        /*02fc*/ 	.word	0x00000000
        /*0300*/ 	.short	0x010a
        /*0302*/ 	.byte	0x0a
	.zero		1


	//   ....[33]....
        /*0304*/ 	.word	0x00002200
        /*0308*/ 	.word	0x00000002
        /*030c*/ 	.word	0x00000000
        /*0310*/ 	.short	0x0101
        /*0312*/ 	.byte	0x22
	.zero		1


	//   ....[34]....
        /*0314*/ 	.word	0x00002660
        /*0318*/ 	.word	0x000000ff
        /*031c*/ 	.word	0x0002a008
        /*0320*/ 	.short	0x010a
        /*0322*/ 	.byte	0x24
	.zero		1


	//   ....[35]....
        /*0324*/ 	.word	0x00002840
        /*0328*/ 	.word	0x000000ff
        /*032c*/ 	.word	0x00000000
        /*0330*/ 	.short	0x0101
        /*0332*/ 	.byte	0x0a
	.zero		1


	//   ....[36]....
        /*0334*/ 	.word	0x00002990
        /*0338*/ 	.word	0x000000ff
        /*033c*/ 	.word	0x0002a000
        /*0340*/ 	.short	0x010a
        /*0342*/ 	.byte	0x0a
	.zero		1


	//   ....[37]....
        /*0344*/ 	.word	0x00003dd0
        /*0348*/ 	.word	0x000000ff
        /*034c*/ 	.word	0x0002a000
        /*0350*/ 	.short	0x010a
        /*0352*/ 	.byte	0x0a
	.zero		1


	//   ....[38]....
        /*0354*/ 	.word	0x000044d0
        /*0358*/ 	.word	0x000000ff
        /*035c*/ 	.word	0x0002a000
        /*0360*/ 	.short	0x010a
        /*0362*/ 	.byte	0x0a
	.zero		1


	//   ....[39]....
        /*0364*/ 	.word	0x00004690
        /*0368*/ 	.word	0x000000ff
        /*036c*/ 	.word	0x00000000
        /*0370*/ 	.short	0x0101
        /*0372*/ 	.byte	0x0a
	.zero		1


	//   ....[40]....
        /*0374*/ 	.word	0x00004740
        /*0378*/ 	.word	0x000000ff
        /*037c*/ 	.word	0x00000000
        /*0380*/ 	.short	0x0101
        /*0382*/ 	.byte	0x04
	.zero		1


	//   ....[41]....
        /*0384*/ 	.word	0x00004fe0
        /*0388*/ 	.word	0x000000ff
        /*038c*/ 	.word	0x0002a098
        /*0390*/ 	.short	0x010a
        /*0392*/ 	.byte	0x04
	.zero		1


	//   ....[42]....
        /*0394*/ 	.word	0x00006c10
        /*0398*/ 	.word	0x00000000
        /*039c*/ 	.word	0x0002a090
        /*03a0*/ 	.short	0x0101
        /*03a2*/ 	.byte	0x24
	.zero		1


	//   ....[43]....
        /*03a4*/ 	.word	0x00006d60
        /*03a8*/ 	.word	0x00000003
        /*03ac*/ 	.word	0x0002a060
        /*03b0*/ 	.short	0x010a
        /*03b2*/ 	.byte	0x3f
	.zero		1


	//   ....[44]....
        /*03b4*/ 	.word	0x00007080
        /*03b8*/ 	.word	0x00000000
        /*03bc*/ 	.word	0x0002a028
        /*03c0*/ 	.short	0x010a
        /*03c2*/ 	.byte	0x3f
	.zero		1


	//   ....[45]....
        /*03c4*/ 	.word	0x000073a0
        /*03c8*/ 	.word	0x00000004
        /*03cc*/ 	.word	0x0002a060
        /*03d0*/ 	.short	0x010a
        /*03d2*/ 	.byte	0x3f
	.zero		1


	//   ....[46]....
        /*03d4*/ 	.word	0x000076f0
        /*03d8*/ 	.word	0x00000003
        /*03dc*/ 	.word	0x0002a028
        /*03e0*/ 	.short	0x010a
        /*03e2*/ 	.byte	0x3f
	.zero		1


	//   ....[47]....
        /*03e4*/ 	.word	0x00007b00
        /*03e8*/ 	.word	0x00000006
        /*03ec*/ 	.word	0x0002a028
        /*03f0*/ 	.short	0x010a
        /*03f2*/ 	.byte	0x3f
	.zero		1


	//   ....[48]....
        /*03f4*/ 	.word	0x00007e50
        /*03f8*/ 	.word	0x00000006
        /*03fc*/ 	.word	0x0002a028
        /*0400*/ 	.short	0x010a
        /*0402*/ 	.byte	0x3f
	.zero		1


	//   ....[49]....
        /*0404*/ 	.word	0x00008190
        /*0408*/ 	.word	0x00000003
        /*040c*/ 	.word	0x0002a050
        /*0410*/ 	.short	0x010a
        /*0412*/ 	.byte	0x3f
	.zero		1


	//   ....[50]....
        /*0414*/ 	.word	0x000081f0
        /*0418*/ 	.word	0x00000000
        /*041c*/ 	.word	0x0002a000
        /*0420*/ 	.short	0x010a
        /*0422*/ 	.byte	0x3f
	.zero		1


	//   ....[51]....
        /*0424*/ 	.word	0x00008250
        /*0428*/ 	.word	0x00000003
        /*042c*/ 	.word	0x00000000
        /*0430*/ 	.short	0x010a
        /*0432*/ 	.byte	0x3f
	.zero		1


	//   ....[52]....
        /*0434*/ 	.word	0x000082b0
        /*0438*/ 	.word	0x00000006
        /*043c*/ 	.word	0x0002a008
        /*0440*/ 	.short	0x010a
        /*0442*/ 	.byte	0x3f
	.zero		1


	//   ....[53]....
        /*0444*/ 	.word	0x00008310
        /*0448*/ 	.word	0x00000004
        /*044c*/ 	.word	0x0002a000
        /*0450*/ 	.short	0x010a
        /*0452*/ 	.byte	0x3f
	.zero		1


	//   ....[54]....
        /*0454*/ 	.word	0x00008370
        /*0458*/ 	.word	0x00000008
        /*045c*/ 	.word	0x0002a000
        /*0460*/ 	.short	0x010a
        /*0462*/ 	.byte	0x3f
	.zero		1


	//   ....[55]....
        /*0464*/ 	.word	0x000083d0
        /*0468*/ 	.word	0x00000003
        /*046c*/ 	.word	0x0002a098
        /*0470*/ 	.short	0x010a
        /*0472*/ 	.byte	0x3f
	.zero		1


	//   ....[56]....
        /*0474*/ 	.word	0x00008420
        /*0478*/ 	.word	0x00000003
        /*047c*/ 	.word	0x0002a060
        /*0480*/ 	.short	0x010a
        /*0482*/ 	.byte	0x3f
	.zero		1


	//   ....[57]....
        /*0484*/ 	.word	0x00008470
        /*0488*/ 	.word	0x00000000
        /*048c*/ 	.word	0x0002a028
        /*0490*/ 	.short	0x010a
        /*0492*/ 	.byte	0x3f
	.zero		1


	//   ....[58]....
        /*0494*/ 	.word	0x000084c0
        /*0498*/ 	.word	0x00000004
        /*049c*/ 	.word	0x0002a060
        /*04a0*/ 	.short	0x010a
        /*04a2*/ 	.byte	0x3f
	.zero		1


	//   ....[59]....
        /*04a4*/ 	.word	0x00008510
        /*04a8*/ 	.word	0x00000003
        /*04ac*/ 	.word	0x0002a028
        /*04b0*/ 	.short	0x010a
        /*04b2*/ 	.byte	0x3f
	.zero		1


	//   ....[60]....
        /*04b4*/ 	.word	0x00008560
        /*04b8*/ 	.word	0x00000006
        /*04bc*/ 	.word	0x0002a028
        /*04c0*/ 	.short	0x010a
        /*04c2*/ 	.byte	0x3f
	.zero		1


	//   ....[61]....
        /*04c4*/ 	.word	0x000085b0
        /*04c8*/ 	.word	0x00000006
        /*04cc*/ 	.word	0x0002a028
        /*04d0*/ 	.short	0x010a
        /*04d2*/ 	.byte	0x3f
	.zero		1


	//----- nvinfo : EIATTR_NUM_MBARRIERS
	.align		4
.L_38:
        /*04d4*/ 	.byte	0x03, 0x38
        /*04d6*/ 	.short	0x001e


	//----- nvinfo : EIATTR_EXIT_INSTR_OFFSETS
	.align		4
        /*04d8*/ 	.byte	0x04, 0x1c
        /*04da*/ 	.short	(.L_40 - .L_39)


	//   ....[0]....
.L_39:
        /*04dc*/ 	.word	0x000009f0


	//   ....[1]....
        /*04e0*/ 	.word	0x00006c20


	//   ....[2]....
        /*04e4*/ 	.word	0x00006c60


	//   ....[3]....
        /*04e8*/ 	.word	0x000079d0


	//   ....[4]....
        /*04ec*/ 	.word	0x00008170


	//----- nvinfo : EIATTR_MAX_THREADS
	.align		4
.L_40:
        /*04f0*/ 	.byte	0x04, 0x05
        /*04f2*/ 	.short	(.L_42 - .L_41)
.L_41:
        /*04f4*/ 	.word	0x00000180
        /*04f8*/ 	.word	0x00000001
        /*04fc*/ 	.word	0x00000001


	//----- nvinfo : EIATTR_CRS_STACK_SIZE
	.align		4
.L_42:
        /*0500*/ 	.byte	0x04, 0x1e
        /*0502*/ 	.short	(.L_44 - .L_43)
.L_43:
        /*0504*/ 	.word	0x00000000


	//----- nvinfo : EIATTR_CBANK_PARAM_SIZE
	.align		4
.L_44:
        /*0508*/ 	.byte	0x03, 0x19
        /*050a*/ 	.short	0x0870


	//----- nvinfo : EIATTR_PARAM_CBANK
	.align		4
        /*050c*/ 	.byte	0x04, 0x0a
        /*050e*/ 	.short	(.L_46 - .L_45)
	.align		4
.L_45:
        /*0510*/ 	.word	index@(.nv.constant0._ZN7cutlass13device_kernelINS_4fmha6kernel28FmhaKernelTmaWarpSpecializedINS1_10collective30FmhaMainloopTmaWarpSpecializedINS_10bfloat16_tEffN4cute5tupleIJNS7_1CILi128EEENS9_ILi64EEENS9_ILi192EEEEEENS8_IJiNS9_ILi1EEENS8_IJiiEEEEEESG_SG_NS4_13DefaultFusionEJEEENS4_15FmhaFwdEpilogueIS6_fNS8_IJSB_SC_SB_EEEEENS2_23IndividualTileSchedulerEJEEEEEvNT_6ParamsE)
        /*0514*/ 	.short	0x0210
        /*0516*/ 	.short	0x0870


	//----- nvinfo : EIATTR_SW_WAR
	.align		4
.L_46:
        /*0518*/ 	.byte	0x04, 0x36
        /*051a*/ 	.short	(.L_48 - .L_47)
.L_47:
        /*051c*/ 	.word	0x00000008
.L_48:


//--------------------- .nv.callgraph             --------------------------
	.section	.nv.callgraph,"",@"SHT_CUDA_CALLGRAPH"
	.align	4
	.sectionentsize	8
	.align		4
        /*0000*/ 	.word	0x00000000
	.align		4
        /*0004*/ 	.word	0xffffffff
	.align		4
        /*0008*/ 	.word	index@(_ZN7cutlass13device_kernelINS_4fmha6kernel28FmhaKernelTmaWarpSpecializedINS1_10collective30FmhaMainloopTmaWarpSpecializedINS_10bfloat16_tEffN4cute5tupleIJNS7_1CILi128EEENS9_ILi64EEENS9_ILi192EEEEEENS8_IJiNS9_ILi1EEENS8_IJiiEEEEEESG_SG_NS4_13DefaultFusionEJEEENS4_15FmhaFwdEpilogueIS6_fNS8_IJSB_SC_SB_EEEEENS2_23IndividualTileSchedulerEJEEEEEvNT_6ParamsE)
	.align		4
        /*000c*/ 	.word	index@(__assertfail)
	.align		4
        /*0010*/ 	.word	0x00000000
	.align		4
        /*0014*/ 	.word	0xfffffffe
	.align		4
        /*0018*/ 	.word	0x00000000
	.align		4
        /*001c*/ 	.word	0xfffffffd
	.align		4
        /*0020*/ 	.word	0x00000000
	.align		4
        /*0024*/ 	.word	0xfffffffc


//--------------------- .nv.constant4             --------------------------
	.section	.nv.constant4,"a",@progbits
	.align	8
	.align		8
.nv.constant4:
        /*0000*/ 	.dword	__assertfail
	.align		8
        /*0008*/ 	.dword	__unnamed_1
	.align		8
        /*0010*/ 	.dword	__unnamed_2
	.align		8
        /*0018*/ 	.dword	_ZN39_INTERNAL_ea924000_4_k_cu_4d383500_27624cuda3std3__45__cpo5beginE
	.align		8
        /*0020*/ 	.dword	_ZN39_INTERNAL_ea924000_4_k_cu_4d383500_27624cuda3std3__45__cpo3endE
	.align		8
        /*0028*/ 	.dword	_ZN39_INTERNAL_ea924000_4_k_cu_4d383500_27624cuda3std3__45__cpo6cbeginE
	.align		8
        /*0030*/ 	.dword	_ZN39_INTERNAL_ea924000_4_k_cu_4d383500_27624cuda3std3__45__cpo4cendE
	.align		8
        /*0038*/ 	.dword	_ZN39_INTERNAL_ea924000_4_k_cu_4d383500_27624cuda3std3__441_GLOBAL__N__ea924000_4_k_cu_4d383500_27626ignoreE
	.align		8
        /*0040*/ 	.dword	_ZN39_INTERNAL_ea924000_4_k_cu_4d383500_27624cuda3std3__419piecewise_constructE
	.align		8
        /*0048*/ 	.dword	_ZN39_INTERNAL_ea924000_4_k_cu_4d383500_27624cuda3std3__48in_placeE
	.align		8
        /*0050*/ 	.dword	_ZN39_INTERNAL_ea924000_4_k_cu_4d383500_27624cuda3std6ranges3__45__cpo4swapE
	.align		8
        /*0058*/ 	.dword	_ZN39_INTERNAL_ea924000_4_k_cu_4d383500_27624cuda3std6ranges3__45__cpo9iter_moveE
	.align		8
        /*0060*/ 	.dword	_ZN39_INTERNAL_ea924000_4_k_cu_4d383500_27624cute7productE
	.align		8
        /*0068*/ 	.dword	_ZN39_INTERNAL_ea924000_4_k_cu_4d383500_27624cute1_E
	.align		8
        /*0070*/ 	.dword	$str$24
	.align		8
        /*0078*/ 	.dword	$str$25


//--------------------- .text._ZN7cutlass13device_kernelINS_4fmha6kernel28FmhaKernelTmaWarpSpecializedINS1_10collective30FmhaMainloopTmaWarpSpecializedINS_10bfloat16_tEffN4cute5tupleIJNS7_1CILi128EEENS9_ILi64EEENS9_ILi192EEEEEENS8_IJiNS9_ILi1EEENS8_IJiiEEEEEESG_SG_NS4_13DefaultFusionEJEEENS4_15FmhaFwdEpilogueIS6_fNS8_IJSB_SC_SB_EEEEENS2_23IndividualTileSchedulerEJEEEEEvNT_6ParamsE --------------------------
	.section	.text._ZN7cutlass13device_kernelINS_4fmha6kernel28FmhaKernelTmaWarpSpecializedINS1_10collective30FmhaMainloopTmaWarpSpecializedINS_10bfloat16_tEffN4cute5tupleIJNS7_1CILi128EEENS9_ILi64EEENS9_ILi192EEEEEENS8_IJiNS9_ILi1EEENS8_IJiiEEEEEESG_SG_NS4_13DefaultFusionEJEEENS4_15FmhaFwdEpilogueIS6_fNS8_IJSB_SC_SB_EEEEENS2_23IndividualTileSchedulerEJEEEEEvNT_6ParamsE,"ax",@progbits
	.align	128
.text._ZN7cutlass13device_kernelINS_4fmha6kernel28FmhaKernelTmaWarpSpecializedINS1_10collective30FmhaMainloopTmaWarpSpecializedINS_10bfloat16_tEffN4cute5tupleIJNS7_1CILi128EEENS9_ILi64EEENS9_ILi192EEEEEENS8_IJiNS9_ILi1EEENS8_IJiiEEEEEESG_SG_NS4_13DefaultFusionEJEEENS4_15FmhaFwdEpilogueIS6_fNS8_IJSB_SC_SB_EEEEENS2_23IndividualTileSchedulerEJEEEEEvNT_6ParamsE:
        .type           _ZN7cutlass13device_kernelINS_4fmha6kernel28FmhaKernelTmaWarpSpecializedINS1_10collective30FmhaMainloopTmaWarpSpecializedINS_10bfloat16_tEffN4cute5tupleIJNS7_1CILi128EEENS9_ILi64EEENS9_ILi192EEEEEENS8_IJiNS9_ILi1EEENS8_IJiiEEEEEESG_SG_NS4_13DefaultFusionEJEEENS4_15FmhaFwdEpilogueIS6_fNS8_IJSB_SC_SB_EEEEENS2_23IndividualTileSchedulerEJEEEEEvNT_6ParamsE,@function
        .size           _ZN7cutlass13device_kernelINS_4fmha6kernel28FmhaKernelTmaWarpSpecializedINS1_10collective30FmhaMainloopTmaWarpSpecializedINS_10bfloat16_tEffN4cute5tupleIJNS7_1CILi128EEENS9_ILi64EEENS9_ILi192EEEEEENS8_IJiNS9_ILi1EEENS8_IJiiEEEEEESG_SG_NS4_13DefaultFusionEJEEENS4_15FmhaFwdEpilogueIS6_fNS8_IJSB_SC_SB_EEEEENS2_23IndividualTileSchedulerEJEEEEEvNT_6ParamsE,(.L_x_114 - _ZN7cutlass13device_kernelINS_4fmha6kernel28FmhaKernelTmaWarpSpecializedINS1_10collective30FmhaMainloopTmaWarpSpecializedINS_10bfloat16_tEffN4cute5tupleIJNS7_1CILi128EEENS9_ILi64EEENS9_ILi192EEEEEENS8_IJiNS9_ILi1EEENS8_IJiiEEEEEESG_SG_NS4_13DefaultFusionEJEEENS4_15FmhaFwdEpilogueIS6_fNS8_IJSB_SC_SB_EEEEENS2_23IndividualTileSchedulerEJEEEEEvNT_6ParamsE)
        .other          _ZN7cutlass13device_kernelINS_4fmha6kernel28FmhaKernelTmaWarpSpecializedINS1_10collective30FmhaMainloopTmaWarpSpecializedINS_10bfloat16_tEffN4cute5tupleIJNS7_1CILi128EEENS9_ILi64EEENS9_ILi192EEEEEENS8_IJiNS9_ILi1EEENS8_IJiiEEEEEESG_SG_NS4_13DefaultFusionEJEEENS4_15FmhaFwdEpilogueIS6_fNS8_IJSB_SC_SB_EEEEENS2_23IndividualTileSchedulerEJEEEEEvNT_6ParamsE,@"STO_CUDA_ENTRY STV_DEFAULT"
_ZN7cutlass13device_kernelINS_4fmha6kernel28FmhaKernelTmaWarpSpecializedINS1_10collective30FmhaMainloopTmaWarpSpecializedINS_10bfloat16_tEffN4cute5tupleIJNS7_1CILi128EEENS9_ILi64EEENS9_ILi192EEEEEENS8_IJiNS9_ILi1EEENS8_IJiiEEEEEESG_SG_NS4_13DefaultFusionEJEEENS4_15FmhaFwdEpilogueIS6_fNS8_IJSB_SC_SB_EEEEENS2_23IndividualTileSchedulerEJEEEEEvNT_6ParamsE:
[----:B------:R-:W1:Y:S01]  /*0000*/  LDC R1, c[0x0][0x28] ;  /* 0x00000a00ff017b82 */ /* 0x000e620000000800 */
[----:B------:R-:W2:Y:S01]  /*0010*/  S2R R6, SR_TID.X ;  /* 0x0000000000067919 */ /* 0x000ea20000002100 */
[----:B------:R-:W-:Y:S01]  /*0020*/  ELECT P1, URZ, PT ;  /* 0x00000000003f782f */ /* 0x000fe20003820000 */
[----:B------:R-:W-:Y:S01]  /*0030*/  BSSY B0, `(.L_x_0) ;  /* 0x0000017000007945 */ /* 0x000fe20003800000 */
[----:B--2---:R-:W-:-:S05]  /*0040*/  SHF.R.U32.HI R0, RZ, 0x5, R6 ;  /* 0x00000005ff007819 */ /* 0x004fca0000011606 */
[----:B------:R-:W2:Y:S02]  /*0050*/  SHFL.IDX PT, R2, R0, RZ, 0x1f ;  /* 0x00001fff00027589 */ /* 0x000ea400000e0000 */
[----:B--2---:R-:W-:Y:S02]  /*0060*/  R2UR UR4, R2 ;  /* 0x00000000020472ca */ /* 0x004fe400000e0000 */
[----:B------:R-:W-:-:S06]  /*0070*/  SHF.R.U32.HI R2, RZ, 0x7, R6 ;  /* 0x00000007ff027819 */ /* 0x000fcc0000011606 */
[----:B------:R-:W2:Y:S05]  /*0080*/  SHFL.IDX PT, R2, R2, RZ, 0x1f ;  /* 0x00001fff02027589 */ /* 0x000eaa00000e0000 */
[----:B------:R-:W-:Y:S02]  /*0090*/  USHF.R.S32.HI UR5, URZ, 0x1f, UR4 ;  /* 0x0000001f3f057899 */ /* 0x000fe40008011404 */
[----:B------:R-:W-:Y:S02]  /*00a0*/  ISETP.NE.OR P0, PT, RZ, UR4, !P1 ;  /* 0x00000004ff007c0c */ /* 0x000fe4000cf05670 */
[----:B------:R-:W-:-:S04]  /*00b0*/  ULEA.HI UR5, UR5, UR4, URZ, 0x2 ;  /* 0x0000000405057291 */ /* 0x000fc8000f8f103f */
[----:B------:R-:W-:-:S04]  /*00c0*/  ULOP3.LUT UR5, UR5, 0xfffffffc, URZ, 0xc0, !UPT ;  /* 0xfffffffc05057892 */ /* 0x000fc8000f8ec03f */
[----:B------:R-:W-:-:S03]  /*00d0*/  UIADD3 UR5, UR4, -UR5, URZ ;  /* 0x8000000504057290 */ /* 0x000fc6000fffe03f */
[----:B-1----:R-:W-:Y:S09]  /*00e0*/  @P0 BRA `(.L_x_1) ;  /* 0x00000000002c0947 */ /* 0x002ff20003800000 */
[----:B------:R-:W-:Y:S02]  /*00f0*/  ULDC.64 UR6, c[0x0][0x198] ;  /* 0x0000660000067ab9 */ /* 0x000fe40000000a00 */
[----:B------:R-:W-:Y:S02]  /*0100*/  UIADD3 UR8, UP0, UR6, 0xf0, URZ ;  /* 0x000000f006087890 */ /* 0x000fe4000ff1e03f */
[----:B------:R-:W-:Y:S02]  /*0110*/  UIADD3 UR10, UP1, UR6, 0x1f0, URZ ;  /* 0x000001f0060a7890 */ /* 0x000fe4000ff3e03f */
[----:B------:R-:W-:Y:S02]  /*0120*/  UIADD3 UR6, UP2, UR6, 0x2f0, URZ ;  /* 0x000002f006067890 */ /* 0x000fe4000ff5e03f */
[----:B------:R-:W-:Y:S02]  /*0130*/  UIADD3.X UR9, URZ, UR7, URZ, UP0, !UPT ;  /* 0x000000073f097290 */ /* 0x000fe400087fe43f */
[----:B------:R-:W-:-:S02]  /*0140*/  UIADD3.X UR11, URZ, UR7, URZ, UP1, !UPT ;  /* 0x000000073f0b7290 */ /* 0x000fc40008ffe43f */
[----:B------:R-:W-:-:S05]  /*0150*/  UIADD3.X UR7, URZ, UR7, URZ, UP2, !UPT ;  /* 0x000000073f077290 */ /* 0x000fca00097fe43f */
[----:B------:R1:W-:Y:S02]  /*0160*/  UTMACCTL.PF [UR8] ;  /* 0x00000000080079b9 */ /* 0x0003e40008040000 */
[----:B------:R1:W-:Y:S02]  /*0170*/  UTMACCTL.PF [UR10] ;  /* 0x000000000a0079b9 */ /* 0x0003e40008040000 */
[----:B------:R1:W-:Y:S02]  /*0180*/  UTMACCTL.PF [UR6] ;  /* 0x00000000060079b9 */ /* 0x0003e40008040000 */
[----:B-1----:R-:W-:Y:S01]  /*0190*/  NOP ;  /* 0x0000000000007918 */ /* 0x002fe20000000000 */
.L_x_1:
[----:B------:R-:W-:Y:S05]  /*01a0*/  BSYNC B0 ;  /* 0x0000000000007941 */ /* 0x000fea0003800000 */
.L_x_0:
[----:B------:R-:W1:Y:S01]  /*01b0*/  SHFL.IDX PT, R3, R0, RZ, 0x1f ;  /* 0x00001fff00037589 */ /* 0x000e6200000e0000 */
[----:B--2---:R-:W-:Y:S01]  /*01c0*/  R2UR UR37, R2 ;  /* 0x00000000022572ca */ /* 0x004fe200000e0000 */
[----:B------:R-:W-:-:S12]  /*01d0*/  UISETP.NE.AND UP0, UPT, UR5, 0x1, UPT ;  /* 0x000000010500788c */ /* 0x000fd8000bf05270 */
[----:B------:R-:W-:Y:S02]  /*01e0*/  UIADD3 UR10, UR37, -0x1, URZ ;  /* 0xffffffff250a7890 */ /* 0x000fe4000fffe03f */
[----:B------:R-:W-:Y:S02]  /*01f0*/  UISETP.EQ.AND UP0, UPT, UR37, URZ, !UP0 ;  /* 0x0000003f2500728c */ /* 0x000fe4000c702270 */
[----:B------:R-:W-:Y:S02]  /*0200*/  UISETP.GE.U32.AND UP1, UPT, UR10, 0x4, UPT ;  /* 0x000000040a00788c */ /* 0x000fe4000bf26070 */
[----:B------:R-:W-:Y:S01]  /*0210*/  USEL UR4, URZ, 0x1, !UP0 ;  /* 0x000000013f047887 */ /* 0x000fe2000c000000 */
[----:B-1----:R-:W-:-:S03]  /*0220*/  ISETP.NE.AND P0, PT, R3, RZ, PT ;  /* 0x000000ff0300720c */ /* 0x002fc60003f05270 */
[----:B------:R-:W-:-:S10]  /*0230*/  USEL UR4, UR4, 0x2, UP1 ;  /* 0x0000000204047887 */ /* 0x000fd40008800000 */
[----:B------:R-:W-:Y:S05]  /*0240*/  @P0 BRA `(.L_x_2) ;  /* 0x0000000000480947 */ /* 0x000fea0003800000 */
[----:B------:R-:W1:Y:S01]  /*0250*/  S2UR UR11, SR_CgaCtaId ;  /* 0x00000000000b79c3 */ /* 0x000e620000008800 */
[----:B------:R-:W-:Y:S01]  /*0260*/  UMOV UR6, 0x400 ;  /* 0x0000040000067882 */ /* 0x000fe20000000000 */
[----:B------:R-:W-:Y:S01]  /*0270*/  UMOV UR7, 0x1 ;  /* 0x0000000100077882 */ /* 0x000fe20000000000 */
[----:B------:R-:W-:Y:S01]  /*0280*/  UMOV UR8, 0x80 ;  /* 0x0000008000087882 */ /* 0x000fe20000000000 */
[----:B------:R-:W-:Y:S01]  /*0290*/  ELECT P0, URZ, PT ;  /* 0x00000000003f782f */ /* 0x000fe20003800000 */
[----:B------:R-:W-:-:S04]  /*02a0*/  UIADD3 UR8, -UR8, 0x100000, URZ ;  /* 0x0010000008087890 */ /* 0x000fc8000fffe13f */
[----:B------:R-:W-:Y:S02]  /*02b0*/  USHF.L.U32 UR9, UR8, 0xb, URZ ;  /* 0x0000000b08097899 */ /* 0x000fe4000800063f */
[----:B------:R-:W-:Y:S02]  /*02c0*/  USHF.L.U32 UR8, UR8, 0x1, URZ ;  /* 0x0000000108087899 */ /* 0x000fe4000800063f */
[----:B-1----:R-:W-:Y:S02]  /*02d0*/  ULEA UR11, UR11, UR6, 0x18 ;  /* 0x000000060b0b7291 */ /* 0x002fe4000f8ec03f */
[----:B------:R-:W-:-:S04]  /*02e0*/  UIADD3 UR6, -UR7, 0x100000, URZ ;  /* 0x0010000007067890 */ /* 0x000fc8000fffe13f */
[----:B------:R-:W-:Y:S02]  /*02f0*/  USHF.L.U32 UR7, UR6, 0xb, URZ ;  /* 0x0000000b06077899 */ /* 0x000fe4000800063f */
[----:B------:R-:W-:Y:S01]  /*0300*/  USHF.L.U32 UR6, UR6, 0x1, URZ ;  /* 0x0000000106067899 */ /* 0x000fe2000800063f */
[----:B------:R-:W1:Y:S11]  /*0310*/  FENCE.VIEW.ASYNC.S ;  /* 0x00000000000073c6 */ /* 0x000e760000000000 */
[----:B-1----:R1:W2:Y:S01]  /*0320*/  SYNCS.EXCH.64 URZ, [UR11+0x2a050], UR6 ;  /* 0x02a050060b3f75b2 */ /* 0x0022a20008000100 */
[----:B------:R1:W3:Y:S01]  /*0330*/  SYNCS.EXCH.64 URZ, [UR11+0x2a060], UR8 ;  /* 0x02a060080b3f75b2 */ /* 0x0002e20008000100 */
[----:B------:R1:W4:Y:S01]  /*0340*/  SYNCS.EXCH.64 URZ, [UR11+0x2a058], UR6 ;  /* 0x02a058060b3f75b2 */ /* 0x0003220008000100 */
[----:B------:R1:W1:Y:S01]  /*0350*/  SYNCS.EXCH.64 URZ, [UR11+0x2a068], UR8 ;  /* 0x02a068080b3f75b2 */ /* 0x0002620008000100 */
[----:B------:R-:W-:Y:S01]  /*0360*/  NOP ;  /* 0x0000000000007918 */ /* 0x000fe20000000000 */
.L_x_2:
[----:B------:R-:W5:Y:S01]  /*0370*/  SHFL.IDX PT, R2, R0, RZ, 0x1f ;  /* 0x00001fff00027589 */ /* 0x000f6200000e0000 */
[----:B------:R-:W-:Y:S01]  /*0380*/  NOP ;  /* 0x0000000000007918 */ /* 0x000fe20000000000 */
[----:B-----5:R-:W-:-:S13]  /*0390*/  ISETP.NE.AND P0, PT, R2, RZ, PT ;  /* 0x000000ff0200720c */ /* 0x020fda0003f05270 */
[----:B------:R-:W-:Y:S05]  /*03a0*/  @P0 BRA `(.L_x_3) ;  /* 0x0000000000600947 */ /* 0x000fea0003800000 */
[----:B-1----:R-:W1:Y:S01]  /*03b0*/  S2UR UR7, SR_CgaCtaId ;  /* 0x00000000000779c3 */ /* 0x002e620000008800 */
[----:B------:R-:W-:Y:S01]  /*03c0*/  UMOV UR6, 0x400 ;  /* 0x0000040000067882 */ /* 0x000fe20000000000 */
[----:B------:R-:W-:Y:S01]  /*03d0*/  UMOV UR8, 0x1 ;  /* 0x0000000100087882 */ /* 0x000fe20000000000 */
[----:B------:R-:W-:Y:S01]  /*03e0*/  UMOV UR12, 0x100 ;  /* 0x00000100000c7882 */ /* 0x000fe20000000000 */
[----:B------:R-:W-:-:S04]  /*03f0*/  UIADD3 UR8, -UR8, 0x100000, URZ ;  /* 0x0010000008087890 */ /* 0x000fc8000fffe13f */
[----:B------:R-:W-:Y:S02]  /*0400*/  USHF.L.U32 UR9, UR8, 0xb, URZ ;  /* 0x0000000b08097899 */ /* 0x000fe4000800063f */
[----:B------:R-:W-:Y:S01]  /*0410*/  USHF.L.U32 UR8, UR8, 0x1, URZ ;  /* 0x0000000108087899 */ /* 0x000fe2000800063f */
[----:B------:R-:W-:Y:S01]  /*0420*/  ELECT P0, URZ, PT ;  /* 0x00000000003f782f */ /* 0x000fe20003800000 */
[----:B-1----:R-:W-:Y:S02]  /*0430*/  ULEA UR11, UR7, UR6, 0x18 ;  /* 0x00000006070b7291 */ /* 0x002fe4000f8ec03f */
[----:B------:R-:W-:-:S04]  /*0440*/  UIADD3 UR6, -UR12, 0x100000, URZ ;  /* 0x001000000c067890 */ /* 0x000fc8000fffe13f */
[----:B------:R-:W-:Y:S02]  /*0450*/  USHF.L.U32 UR7, UR6, 0xb, URZ ;  /* 0x0000000b06077899 */ /* 0x000fe4000800063f */
[----:B------:R-:W-:Y:S01]  /*0460*/  USHF.L.U32 UR6, UR6, 0x1, URZ ;  /* 0x0000000106067899 */ /* 0x000fe2000800063f */
[----:B------:R-:W1:Y:S03]  /*0470*/  FENCE.VIEW.ASYNC.S ;  /* 0x00000000000073c6 */ /* 0x000e660000000000 */
[----:B-1----:R1:W1:Y:S08]  /*0480*/  SYNCS.EXCH.64 URZ, [UR11+0x2a000], UR8 ;  /* 0x02a000080b3f75b2 */ /* 0x0022700008000100 */
[----:B------:R1:W1:Y:S01]  /*0490*/  SYNCS.EXCH.64 URZ, [UR11+0x2a028], UR6 ;  /* 0x02a028060b3f75b2 */ /* 0x0002620008000100 */
        /* <DEDUP_REMOVED lines=8> */
[----:B------:R-:W-:Y:S01]  /*0520*/  NOP ;  /* 0x0000000000007918 */ /* 0x000fe20000000000 */
.L_x_3:
        /* <DEDUP_REMOVED lines=21> */
[----:B------:R-:W-:Y:S01]  /*0680*/  NOP ;  /* 0x0000000000007918 */ /* 0x000fe20000000000 */
.L_x_4:
[----:B------:R-:W5:Y:S01]  /*0690*/  SHFL.IDX PT, R2, R0, RZ, 0x1f ;  /* 0x00001fff00027589 */ /* 0x000f6200000e0000 */
[----:B------:R-:W-:Y:S01]  /*06a0*/  ELECT P0, URZ, PT ;  /* 0x00000000003f782f */ /* 0x000fe20003800000 */
[----:B------:R-:W-:Y:S01]  /*06b0*/  NOP ;  /* 0x0000000000007918 */ /* 0x000fe20000000000 */
[----:B-1----:R-:W-:Y:S02]  /*06c0*/  UMOV UR6, 0x80 ;  /* 0x0000008000067882 */ /* 0x002fe40000000000 */
[C---:B-----5:R-:W-:Y:S02]  /*06d0*/  ISETP.NE.OR P0, PT, R2.reuse, RZ, !P0 ;  /* 0x000000ff0200720c */ /* 0x060fe40004705670 */
[----:B------:R-:W-:-:S11]  /*06e0*/  ISETP.NE.AND P2, PT, R2, RZ, PT ;  /* 0x000000ff0200720c */ /* 0x000fd60003f45270 */
[----:B------:R-:W-:Y:S01]  /*06f0*/  VOTEU.ALL UP0, P0 ;  /* 0x00000000003f7886 */ /* 0x000fe20000000000 */
[----:B------:R-:W-:Y:S01]  /*0700*/  VOTEU.ALL UP2, P0 ;  /* 0x00000000003f7886 */ /* 0x000fe20000040000 */
[----:B------:R-:W-:Y:S01]  /*0710*/  VOTEU.ALL UP3, P0 ;  /* 0x00000000003f7886 */ /* 0x000fe20000060000 */
[----:B------:R-:W-:Y:S02]  /*0720*/  VOTEU.ALL UP4, P0 ;  /* 0x00000000003f7886 */ /* 0x000fe40000080000 */
[----:B------:R-:W1:Y:S01]  /*0730*/  @!UP0 S2UR UR9, SR_CgaCtaId ;  /* 0x00000000000989c3 */ /* 0x000e620000008800 */
[----:B------:R-:W-:Y:S01]  /*0740*/  @!UP0 UMOV UR8, 0x400 ;  /* 0x0000040000088882 */ /* 0x000fe20000000000 */
[----:B------:R-:W-:-:S04]  /*0750*/  @!UP0 UIADD3 UR6, -UR6, 0x100000, URZ ;  /* 0x0010000006068890 */ /* 0x000fc8000fffe13f */
[----:B------:R-:W-:Y:S02]  /*0760*/  @!UP0 USHF.L.U32 UR7, UR6, 0xb, URZ ;  /* 0x0000000b06078899 */ /* 0x000fe4000800063f */
[----:B------:R-:W-:Y:S02]  /*0770*/  @!UP0 USHF.L.U32 UR6, UR6, 0x1, URZ ;  /* 0x0000000106068899 */ /* 0x000fe4000800063f */
[----:B-1----:R-:W-:Y:S01]  /*0780*/  @!UP0 ULEA UR8, UR9, UR8, 0x18 ;  /* 0x0000000809088291 */ /* 0x002fe2000f8ec03f */
[----:B------:R-:W-:Y:S01]  /*0790*/  VOTEU.ALL UP0, P0 ;  /* 0x00000000003f7886 */ /* 0x000fe20000000000 */
[----:B------:R-:W1:Y:S10]  /*07a0*/  FENCE.VIEW.ASYNC.S ;  /* 0x00000000000073c6 */ /* 0x000e740000000000 */
[----:B-1----:R1:W1:Y:S01]  /*07b0*/  @!UP0 SYNCS.EXCH.64 URZ, [UR8+0x2a090], UR6 ;  /* 0x02a09006083f85b2 */ /* 0x0022620008000100 */
[----:B------:R1:W1:Y:S01]  /*07c0*/  @!UP2 SYNCS.EXCH.64 URZ, [UR8+0x2a098], UR6 ;  /* 0x02a09806083fa5b2 */ /* 0x0002620008000100 */
[----:B------:R1:W1:Y:S01]  /*07d0*/  @!UP3 SYNCS.EXCH.64 URZ, [UR8+0x2a0a0], UR6 ;  /* 0x02a0a006083fb5b2 */ /* 0x0002620008000100 */
[----:B------:R1:W1:Y:S01]  /*07e0*/  @!UP4 SYNCS.EXCH.64 URZ, [UR8+0x2a0a8], UR6 ;  /* 0x02a0a806083fc5b2 */ /* 0x0002620008000100 */
[----:B------:R-:W-:Y:S01]  /*07f0*/  NOP ;  /* 0x0000000000007918 */ /* 0x000fe20000000000 */
[----:B------:R-:W-:Y:S05]  /*0800*/  @P2 BRA `(.L_x_5) ;  /* 0x0000000000582947 */ /* 0x000fea0003800000 */
[----:B-1----:R-:W1:Y:S01]  /*0810*/  S2UR UR7, SR_CgaCtaId ;  /* 0x00000000000779c3 */ /* 0x002e620000008800 */
[----:B------:R-:W-:Y:S01]  /*0820*/  UMOV UR6, 0x400 ;  /* 0x0000040000067882 */ /* 0x000fe20000000000 */
[----:B------:R-:W-:Y:S01]  /*0830*/  UMOV UR8, 0x20 ;  /* 0x0000002000087882 */ /* 0x000fe20000000000 */
[----:B------:R-:W-:Y:S01]  /*0840*/  UMOV UR9, 0x80 ;  /* 0x0000008000097882 */ /* 0x000fe20000000000 */
[----:B------:R-:W-:Y:S01]  /*0850*/  ELECT P0, URZ, PT ;  /* 0x00000000003f782f */ /* 0x000fe20003800000 */
[----:B-1----:R-:W-:Y:S02]  /*0860*/  ULEA UR11, UR7, UR6, 0x18 ;  /* 0x00000006070b7291 */ /* 0x002fe4000f8ec03f */
[----:B------:R-:W-:-:S04]  /*0870*/  UIADD3 UR6, -UR8, 0x100000, URZ ;  /* 0x0010000008067890 */ /* 0x000fc8000fffe13f */
[----:B------:R-:W-:Y:S02]  /*0880*/  USHF.L.U32 UR7, UR6, 0xb, URZ ;  /* 0x0000000b06077899 */ /* 0x000fe4000800063f */
[----:B------:R-:W-:Y:S02]  /*0890*/  USHF.L.U32 UR6, UR6, 0x1, URZ ;  /* 0x0000000106067899 */ /* 0x000fe4000800063f */
        /* <DEDUP_REMOVED lines=13> */
.L_x_5:
[----:B------:R-:W-:Y:S01]  /*0970*/  ISETP.NE.AND P0, PT, RZ, UR37, PT ;  /* 0x00000025ff007c0c */ /* 0x000fe2000bf05270 */
[----:B------:R-:W-:Y:S01]  /*0980*/  NOP ;  /* 0x0000000000007918 */ /* 0x000fe20000000000 */
[----:B------:R-:W-:Y:S01]  /*0990*/  MOV R0, UR5 ;  /* 0x0000000500007c02 */ /* 0x000fe20008000f00 */
[----:B-1234-:R-:W-:Y:S03]  /*09a0*/  BAR.SYNC.DEFER_BLOCKING 0x0 ;  /* 0x0000000000007b1d */ /* 0x01efe60000010000 */
[----:B------:R-:W-:-:S07]  /*09b0*/  ISETP.EQ.AND P2, PT, R0, 0x1, P1 ;  /* 0x000000010000780c */ /* 0x000fce0000f42270 */
[----:B------:R-:W-:Y:S06]  /*09c0*/  @!P0 BRA `(.L_x_6) ;  /* 0x0000006000988947 */ /* 0x000fec0003800000 */
[----:B------:R-:W-:-:S06]  /*09d0*/  UISETP.GT.U32.AND UP0, UPT, UR10, 0x3, UPT ;  /* 0x000000030a00788c */ /* 0x000fcc000bf04070 */
[----:B------:R-:W-:-:S13]  /*09e0*/  PLOP3.LUT P0, PT, PT, PT, UP0, 0x80, 0x0 ;  /* 0x000000000000781c */ /* 0x000fda0003f0f008 */
[----:B------:R-:W-:Y:S05]  /*09f0*/  @P0 EXIT ;  /* 0x000000000000094d */ /* 0x000fea0003800000 */
.L_x_7:
[----:B------:R-:W-:-:S08]  /*0a00*/  NOP ;  /* 0x0000000000007918 */ /* 0x000fd00000000000 */
[----:B------:R-:W1:Y:S02]  /*0a10*/  USETMAXREG.TRY_ALLOC.CTAPOOL UP0, 0xf0 ;  /* 0x000000f0000079c8 */ /* 0x000e640008000600 */
[----:B-1----:R-:W-:-:S13]  /*0a20*/  PLOP3.LUT P0, PT, PT, PT, UP0, 0x80, 0x0 ;  /* 0x000000000000781c */ /* 0x002fda0003f0f008 */
[----:B------:R-:W-:Y:S05]  /*0a30*/  @!P0 BRA `(.L_x_7) ;  /* 0xfffffffc00f08947 */ /* 0x000fea000383ffff */
[----:B------:R-:W-:Y:S01]  /*0a40*/  UISETP.NE.AND UP0, UPT, UR37, 0x1, UPT ;  /* 0x000000012500788c */ /* 0x000fe2000bf05270 */
[----:B------:R-:W1:Y:S01]  /*0a50*/  S2UR UR5, SR_CTAID.X ;  /* 0x00000000000579c3 */ /* 0x000e620000002500 */
[----:B------:R-:W-:Y:S01]  /*0a60*/  UMOV UR6, URZ ;  /* 0x0000003f00067c82 */ /* 0x000fe20008000000 */
[----:B------:R-:W-:-:S03]  /*0a70*/  UMOV UR7, URZ ;  /* 0x0000003f00077c82 */ /* 0x000fc60008000000 */
[----:B------:R-:W-:-:S13]  /*0a80*/  PLOP3.LUT P0, PT, PT, PT, UP0, 0x80, 0x0 ;  /* 0x000000000000781c */ /* 0x000fda0003f0f008 */
[----:B------:R-:W-:Y:S05]  /*0a90*/  @!P0 BRA `(.L_x_8) ;  /* 0x00000000003c8947 */ /* 0x000fea0003800000 */
[----:B------:R-:W-:Y:S01]  /*0aa0*/  UISETP.NE.AND UP0, UPT, UR37, 0x2, UPT ;  /* 0x000000022500788c */ /* 0x000fe2000bf05270 */
[----:B------:R-:W-:-:S05]  /*0ab0*/  UMOV UR7, 0x1 ;  /* 0x0000000100077882 */ /* 0x000fca0000000000 */
[----:B------:R-:W-:-:S13]  /*0ac0*/  PLOP3.LUT P1, PT, PT, PT, UP0, 0x80, 0x0 ;  /* 0x000000000000781c */ /* 0x000fda0003f2f008 */
[----:B------:R-:W-:Y:S05]  /*0ad0*/  @!P1 BRA `(.L_x_8) ;  /* 0x00000000002c9947 */ /* 0x000fea0003800000 */
[----:B------:R-:W-:-:S06]  /*0ae0*/  UISETP.NE.AND UP0, UPT, UR37, 0x3, UPT ;  /* 0x000000032500788c */ /* 0x000fcc000bf05270 */
[----:B------:R-:W-:-:S13]  /*0af0*/  PLOP3.LUT P1, PT, PT, PT, UP0, 0x80, 0x0 ;  /* 0x000000000000781c */ /* 0x000fda0003f2f008 */
[----:B------:R-:W-:Y:S05]  /*0b00*/  @!P1 BRA `(.L_x_9) ;  /* 0x0000000000189947 */ /* 0x000fea0003800000 */
[----:B------:R-:W-:-:S11]  /*0b10*/  UISETP.NE.AND UP0, UPT, UR37, 0x4, UPT ;  /* 0x000000042500788c */ /* 0x000fd6000bf05270 */
[----:B------:R-:W-:Y:S01]  /*0b20*/  @!UP0 UMOV UR6, 0x1 ;  /* 0x0000000100068882 */ /* 0x000fe20000000000 */
[----:B------:R-:W-:Y:S01]  /*0b30*/  @!UP0 UMOV UR7, 0x1 ;  /* 0x0000000100078882 */ /* 0x000fe20000000000 */
[----:B------:R-:W-:Y:S01]  /*0b40*/  @UP0 UMOV UR6, URZ ;  /* 0x0000003f00060c82 */ /* 0x000fe20008000000 */
[----:B------:R-:W-:Y:S01]  /*0b50*/  @UP0 UMOV UR7, URZ ;  /* 0x0000003f00070c82 */ /* 0x000fe20008000000 */
[----:B------:R-:W-:Y:S05]  /*0b60*/  BRA `(.L_x_8) ;  /* 0x0000000000087947 */ /* 0x000fea0003800000 */
.L_x_9:
[----:B------:R-:W-:Y:S01]  /*0b70*/  UMOV UR6, 0x1 ;  /* 0x0000000100067882 */ /* 0x000fe20000000000 */
[----:B------:R-:W-:-:S05]  /*0b80*/  UMOV UR7, URZ ;  /* 0x0000003f00077c82 */ /* 0x000fca0008000000 */
.L_x_8:
[----:B------:R-:W-:Y:S05]  /*0b90*/  @!P0 BRA `(.L_x_10) ;  /* 0x00000000003c8947 */ /* 0x000fea0003800000 */
[----:B------:R-:W-:-:S06]  /*0ba0*/  UISETP.NE.AND UP0, UPT, UR37, 0x2, UPT ;  /* 0x000000022500788c */ /* 0x000fcc000bf05270 */
[----:B------:R-:W-:-:S13]  /*0bb0*/  PLOP3.LUT P0, PT, PT, PT, UP0, 0x80, 0x0 ;  /* 0x000000000000781c */ /* 0x000fda0003f0f008 */
[----:B------:R-:W-:Y:S05]  /*0bc0*/  @!P0 BRA `(.L_x_11) ;  /* 0x0000000000288947 */ /* 0x000fea0003800000 */
[----:B------:R-:W-:-:S06]  /*0bd0*/  UISETP.NE.AND UP0, UPT, UR37, 0x3, UPT ;  /* 0x000000032500788c */ /* 0x000fcc000bf05270 */
[----:B------:R-:W-:-:S13]  /*0be0*/  PLOP3.LUT P0, PT, PT, PT, UP0, 0x80, 0x0 ;  /* 0x000000000000781c */ /* 0x000fda0003f0f008 */
[----:B------:R-:W-:Y:S05]  /*0bf0*/  @!P0 BRA `(.L_x_12) ;  /* 0x0000000000148947 */ /* 0x000fea0003800000 */
[----:B------:R-:W-:-:S06]  /*0c00*/  UISETP.NE.AND UP0, UPT, UR37, 0x4, UPT ;  /* 0x000000042500788c */ /* 0x000fcc000bf05270 */
[----:B------:R-:W-:-:S13]  /*0c10*/  PLOP3.LUT P0, PT, PT, PT, UP0, 0x80, 0x0 ;  /* 0x000000000000781c */ /* 0x000fda0003f0f008 */
[----:B------:R-:W-:Y:S05]  /*0c20*/  @P0 BRA `(.L_x_13) ;  /* 0x00000000001c0947 */ /* 0x000fea0003800000 */
[----:B-1----:R-:W-:Y:S01]  /*0c30*/  ULEA UR5, UR5, 0x3, 0x1 ;  /* 0x0000000305057891 */ /* 0x002fe2000f8e083f */
[----:B------:R-:W-:Y:S11]  /*0c40*/  BRA `(.L_x_13) ;  /* 0x0000000000147947 */ /* 0x000ff60003800000 */
.L_x_12:
[----:B-1----:R-:W-:Y:S01]  /*0c50*/  ULEA UR5, UR5, 0x2, 0x1 ;  /* 0x0000000205057891 */ /* 0x002fe2000f8e083f */
[----:B------:R-:W-:Y:S11]  /*0c60*/  BRA `(.L_x_13) ;  /* 0x00000000000c7947 */ /* 0x000ff60003800000 */
.L_x_11:
[----:B-1----:R-:W-:Y:S01]  /*0c70*/  ULEA UR5, UR5, 0x1, 0x1 ;  /* 0x0000000105057891 */ /* 0x002fe2000f8e083f */
[----:B------:R-:W-:Y:S11]  /*0c80*/  BRA `(.L_x_13) ;  /* 0x0000000000047947 */ /* 0x000ff60003800000 */
.L_x_10:
[----:B-1----:R-:W-:-:S12]  /*0c90*/  USHF.L.U32 UR5, UR5, 0x1, URZ ;  /* 0x0000000105057899 */ /* 0x002fd8000800063f */
.L_x_13:
[----:B------:R-:W-:-:S04]  /*0ca0*/  ULOP3.LUT UR8, UR4, 0x1, URZ, 0xfc, !UPT ;  /* 0x0000000104087892 */ /* 0x000fc8000f8efc3f */
[----:B------:R-:W-:-:S06]  /*0cb0*/  UISETP.NE.AND UP0, UPT, UR8, 0x3, UPT ;  /* 0x000000030800788c */ /* 0x000fcc000bf05270 */
[----:B------:R-:W-:-:S13]  /*0cc0*/  PLOP3.LUT P0, PT, PT, PT, UP0, 0x80, 0x0 ;  /* 0x000000000000781c */ /* 0x000fda0003f0f008 */
[----:B------:R-:W-:Y:S05]  /*0cd0*/  @!P0 BRA `(.L_x_14) ;  /* 0x0000000000048947 */ /* 0x000fea0003800000 */
[----:B-1----:R-:W-:Y:S01]  /*0ce0*/  BPT.TRAP 0x1 ;  /* 0x000000040000795c */ /* 0x002fe20000300000 */
.L_x_14:
[----:B------:R-:W2:Y:S01]  /*0cf0*/  S2UR UR8, SR_CgaCtaId ;  /* 0x00000000000879c3 */ /* 0x000ea20000008800 */
[----:B------:R-:W-:Y:S01]  /*0d00*/  UMOV UR36, 0x400 ;  /* 0x0000040000247882 */ /* 0x000fe20000000000 */
[----:B------:R-:W-:-:S04]  /*0d10*/  MOV R0, UR6 ;  /* 0x0000000600007c02 */ /* 0x000fc80008000f00 */
[----:B------:R-:W-:Y:S01]  /*0d20*/  SHF.L.U32 R0, R0, 0x1f, RZ ;  /* 0x0000001f00007819 */ /* 0x000fe200000006ff */
[----:B--2---:R-:W-:-:S04]  /*0d30*/  ULEA UR36, UR8, UR36, 0x18 ;  /* 0x0000002408247291 */ /* 0x004fc8000f8ec03f */
[----:B------:R-:W-:-:S09]  /*0d40*/  ULEA UR8, UR7, UR36, 0x3 ;  /* 0x0000002407087291 */ /* 0x000fd2000f8e183f */
[----:B------:R-:W2:Y:S02]  /*0d50*/  SYNCS.PHASECHK.TRANS64.TRYWAIT P1, [UR8+0x2a050], R0 ;  /* 0x02a05000ff0075a7 */ /* 0x000ea40008020148 */
[----:B--2---:R-:W-:Y:S05]  /*0d60*/  @!P1 BRA `(.L_x_15) ;  /* 0x0000007400049947 */ /* 0x004fea0003800000 */
.L_x_97:
[----:B------:R-:W-:Y:S05]  /*0d70*/  @!P0 BRA `(.L_x_16) ;  /* 0x0000000000048947 */ /* 0x000fea0003800000 */
[----:B-1----:R-:W-:Y:S01]  /*0d80*/  BPT.TRAP 0x1 ;  /* 0x000000040000795c */ /* 0x002fe20000300000 */
.L_x_16:
[----:B------:R-:W-:Y:S01]  /*0d90*/  SHF.L.U32 R23, RZ, 0x1f, RZ ;  /* 0x0000001fff177819 */ /* 0x000fe200000006ff */
[----:B------:R-:W-:Y:S01]  /*0da0*/  UIADD3 UR34, UR36, 0x2a090, URZ ;  /* 0x0002a09024227890 */ /* 0x000fe2000fffe03f */
[----:B------:R-:W-:Y:S02]  /*0db0*/  ISETP.NE.AND P2, PT, RZ, UR10, PT ;  /* 0x0000000aff007c0c */ /* 0x000fe4000bf45270 */
[----:B------:R-:W3:Y:S02]  /*0dc0*/  SYNCS.PHASECHK.TRANS64.TRYWAIT P1, [UR36+0x2a000], R23 ;  /* 0x02a00017ff0075a7 */ /* 0x000ee40008020164 */
[----:B---3--:R-:W-:Y:S09]  /*0dd0*/  @!P1 BRA `(.L_x_17) ;  /* 0x0000007400009947 */ /* 0x008ff20003800000 */
.L_x_98:
[----:B------:R-:W-:Y:S01]  /*0de0*/  ULEA UR10, UR10, UR34, 0x3 ;  /* 0x000000220a0a7291 */ /* 0x000fe2000f8e183f */
[----:B--2---:R-:W-:Y:S01]  /*0df0*/  SEL R0, RZ, 0x1, P2 ;  /* 0x00000001ff007807 */ /* 0x004fe20001000000 */
[----:B------:R-:W-:-:S03]  /*0e00*/  UIADD3 UR31, UR37, -0x1, URZ ;  /* 0xffffffff251f7890 */ /* 0x000fc6000fffe03f */
[----:B------:R-:W-:Y:S01]  /*0e10*/  SHF.L.U32 R0, R0, 0x1f, RZ ;  /* 0x0000001f00007819 */ /* 0x000fe200000006ff */
[----:B------:R-:W-:-:S03]  /*0e20*/  USHF.L.U32 UR31, UR31, 0x3, URZ ;  /* 0x000000031f1f7899 */ /* 0x000fc6000800063f */
[----:B------:R-:W2:Y:S02]  /*0e30*/  SYNCS.PHASECHK.TRANS64.TRYWAIT P1, [UR10], R0 ;  /* 0x00000000ff0075a7 */ /* 0x000ea4000802014a */
[----:B--2---:R-:W-:Y:S07]  /*0e40*/  @!P1 BRA `(.L_x_18) ;  /* 0x0000007000fc9947 */ /* 0x004fee0003800000 */
.L_x_99:
[----:B------:R-:W-:Y:S01]  /*0e50*/  USHF.R.U32.HI UR6, URZ, 0x4, UR36 ;  /* 0x000000043f067899 */ /* 0x000fe20008011624 */
[----:B------:R-:W-:Y:S01]  /*0e60*/  WARPGROUP.ARRIVE ;  /* 0x00000000000079c5 */ /* 0x000fe20000000000 */
[----:B------:R-:W-:Y:S02]  /*0e70*/  UIADD3 UR8, UR36, 0xc000, URZ ;  /* 0x0000c00024087890 */ /* 0x000fe4000fffe03f */
[----:B------:R-:W-:Y:S02]  /*0e80*/  ULOP3.LUT UR6, UR6, 0x3fff, URZ, 0xc0, !UPT ;  /* 0x00003fff06067892 */ /* 0x000fe4000f8ec03f */
[----:B------:R-:W-:Y:S02]  /*0e90*/  USHF.R.U32.HI UR8, URZ, 0x4, UR8 ;  /* 0x000000043f087899 */ /* 0x000fe40008011608 */
[----:B------:R-:W-:Y:S02]  /*0ea0*/  ULOP3.LUT UR6, UR6, 0x10000, URZ, 0xfc, !UPT ;  /* 0x0001000006067892 */ /* 0x000fe4000f8efc3f */
[----:B------:R-:W-:-:S02]  /*0eb0*/  ULOP3.LUT UR30, UR8, 0x3fff, URZ, 0xc0, !UPT ;  /* 0x00003fff081e7892 */ /* 0x000fc4000f8ec03f */
[----:B------:R-:W-:Y:S02]  /*0ec0*/  UIMAD UR52, UR7, 0x600, UR6 ;  /* 0x00000600073478a4 */ /* 0x000fe4000f8e0206 */
[----:B------:R-:W-:Y:S01]  /*0ed0*/  ULOP3.LUT UR6, UR30, 0x10000, URZ, 0xfc, !UPT ;  /* 0x000100001e067892 */ /* 0x000fe2000f8efc3f */
[----:B------:R-:W-:Y:S01]  /*0ee0*/  UMOV UR53, 0x40000040 ;  /* 0x4000004000357882 */ /* 0x000fe20000000000 */
[----:B------:R-:W-:Y:S01]  /*0ef0*/  UMOV UR11, 0x40000040 ;  /* 0x40000040000b7882 */ /* 0x000fe20000000000 */
[----:B------:R-:W-:Y:S02]  /*0f00*/  UMOV UR9, UR53 ;  /* 0x0000003500097c82 */ /* 0x000fe40008000000 */
[----:B------:R-:W-:Y:S01]  /*0f10*/  UMOV UR8, UR52 ;  /* 0x0000003400087c82 */ /* 0x000fe20008000000 */
[----:B------:R-:W-:Y:S01]  /*0f20*/  UIADD3 UR48, UR52, 0x2, URZ ;  /* 0x0000000234307890 */ /* 0x000fe2000fffe03f */
[----:B------:R-:W-:Y:S01]  /*0f30*/  UMOV UR10, UR6 ;  /* 0x00000006000a7c82 */ /* 0x000fe20008000000 */
[----:B------:R-:W-:Y:S01]  /*0f40*/  UIADD3 UR50, UR6, 0x2, URZ ;  /* 0x0000000206327890 */ /* 0x000fe2000fffe03f */
[----:B------:R-:W-:Y:S01]  /*0f50*/  HGMMA.64x64x16.F32.BF16 R24, gdesc[UR8], RZ, !UPT, gsb0 ;  /* 0x00e00000081879f0 */ /* 0x000fe2000c0018ff */
[----:B------:R-:W-:Y:S01]  /*0f60*/  UMOV UR49, 0x40000040 ;  /* 0x4000004000317882 */ /* 0x000fe20000000000 */
[----:B------:R-:W-:Y:S01]  /*0f70*/  UMOV UR51, 0x40000040 ;  /* 0x4000004000337882 */ /* 0x000fe20000000000 */
[----:B------:R-:W-:-:S02]  /*0f80*/  UIADD3 UR44, UR52, 0x4, URZ ;  /* 0x00000004342c7890 */ /* 0x000fc4000fffe03f */
[----:B------:R-:W-:Y:S01]  /*0f90*/  UIADD3 UR46, UR6, 0x4, URZ ;  /* 0x00000004062e7890 */ /* 0x000fe2000fffe03f */
[----:B------:R-:W-:Y:S01]  /*0fa0*/  UMOV UR45, 0x40000040 ;  /* 0x40000040002d7882 */ /* 0x000fe20000000000 */
[----:B------:R-:W-:Y:S01]  /*0fb0*/  UMOV UR47, 0x40000040 ;  /* 0x40000040002f7882 */ /* 0x000fe20000000000 */
[----:B------:R-:W-:Y:S02]  /*0fc0*/  UIADD3 UR40, UR52, 0x6, URZ ;  /* 0x0000000634287890 */ /* 0x000fe4000fffe03f */
[----:B------:R-:W-:Y:S01]  /*0fd0*/  UIADD3 UR42, UR6, 0x6, URZ ;  /* 0x00000006062a7890 */ /* 0x000fe2000fffe03f */
[----:B------:R-:W-:Y:S01]  /*0fe0*/  UMOV UR41, 0x40000040 ;  /* 0x4000004000297882 */ /* 0x000fe20000000000 */
[----:B------:R-:W-:Y:S01]  /*0ff0*/  UMOV UR43, 0x40000040 ;  /* 0x40000040002b7882 */ /* 0x000fe20000000000 */
[----:B------:R-:W-:Y:S02]  /*1000*/  UIADD3 UR32, UR52, 0x200, URZ ;  /* 0x0000020034207890 */ /* 0x000fe4000fffe03f */
[----:B------:R-:W-:Y:S01]  /*1010*/  UIADD3 UR10, UR6, 0x200, URZ ;  /* 0x00000200060a7890 */ /* 0x000fe2000fffe03f */
[----:B------:R-:W-:Y:S01]  /*1020*/  UMOV UR33, 0x40000040 ;  /* 0x4000004000217882 */ /* 0x000fe20000000000 */
[----:B------:R-:W-:Y:S01]  /*1030*/  UMOV UR11, 0x40000040 ;  /* 0x40000040000b7882 */ /* 0x000fe20000000000 */
[----:B------:R-:W-:-:S02]  /*1040*/  UMOV UR9, UR33 ;  /* 0x0000002100097c82 */ /* 0x000fc40008000000 */
[----:B------:R-:W-:Y:S01]  /*1050*/  UMOV UR8, UR32 ;  /* 0x0000002000087c82 */ /* 0x000fe20008000000 */
[----:B------:R-:W-:Y:S01]  /*1060*/  UIADD3 UR28, UR52, 0x202, URZ ;  /* 0x00000202341c7890 */ /* 0x000fe2000fffe03f */
        /* <DEDUP_REMOVED lines=21> */
[----:B------:R-:W-:Y:S01]  /*11c0*/  ULDC UR7, c[0x0][0x604] ;  /* 0x0001810000077ab9 */ /* 0x000fe20000000800 */
[----:B------:R-:W-:Y:S01]  /*11d0*/  ULOP3.LUT UR31, UR31, 0x8, URZ, 0xc, !UPT ;  /* 0x000000081f1f7892 */ /* 0x000fe2000f8e0c3f */
[----:B------:R-:W-:-:S02]  /*11e0*/  WARPGROUP.DEPBAR.LE gsb0, 0x0 ;  /* 0x00008000000079c5 */ /* 0x000fc40000010000 */
[----:B------:R-:W-:-:S06]  /*11f0*/  WARPGROUP.ARRIVE ;  /* 0x00000000000079c5 */ /* 0x000fcc0000000000 */
[----:B------:R-:W-:Y:S03]  /*1200*/  HGMMA.64x64x16.F32.BF16 R24, gdesc[UR48], R24, gsb0 ;  /* 0x00e00000301879f0 */ /* 0x000fe60008001818 */
[----:B------:R-:W-:Y:S02]  /*1210*/  WARPGROUP.DEPBAR.LE gsb0, 0x0 ;  /* 0x00008000000079c5 */ /* 0x000fe40000010000 */
[----:B------:R-:W-:-:S06]  /*1220*/  WARPGROUP.ARRIVE ;  /* 0x00000000000079c5 */ /* 0x000fcc0000000000 */
[----:B------:R-:W-:Y:S03]  /*1230*/  HGMMA.64x64x16.F32.BF16 R24, gdesc[UR44], R24, gsb0 ;  /* 0x00e000002c1879f0 */ /* 0x000fe60008001818 */
[----:B------:R-:W-:Y:S02]  /*1240*/  WARPGROUP.DEPBAR.LE gsb0, 0x0 ;  /* 0x00008000000079c5 */ /* 0x000fe40000010000 */
[----:B------:R-:W-:-:S06]  /*1250*/  WARPGROUP.ARRIVE ;  /* 0x00000000000079c5 */ /* 0x000fcc0000000000 */
[----:B------:R-:W-:Y:S03]  /*1260*/  HGMMA.64x64x16.F32.BF16 R24, gdesc[UR40], R24, gsb0 ;  /* 0x00e00000281879f0 */ /* 0x000fe60008001818 */
[----:B------:R-:W-:Y:S02]  /*1270*/  WARPGROUP.DEPBAR.LE gsb0, 0x0 ;  /* 0x00008000000079c5 */ /* 0x000fe40000010000 */
[----:B------:R-:W-:-:S06]  /*1280*/  WARPGROUP.ARRIVE ;  /* 0x00000000000079c5 */ /* 0x000fcc0000000000 */
[----:B------:R-:W-:Y:S01]  /*1290*/  HGMMA.64x64x16.F32.BF16 R24, gdesc[UR8], R24, gsb0 ;  /* 0x00e00000081879f0 */ /* 0x000fe20008001818 */
[----:B------:R-:W-:Y:S01]  /*12a0*/  UIADD3 UR10, UR6, 0x202, URZ ;  /* 0x00000202060a7890 */ /* 0x000fe2000fffe03f */
[----:B------:R-:W-:Y:S01]  /*12b0*/  UMOV UR8, UR28 ;  /* 0x0000001c00087c82 */ /* 0x000fe20008000000 */
[----:B------:R-:W-:Y:S01]  /*12c0*/  UMOV UR9, UR29 ;  /* 0x0000001d00097c82 */ /* 0x000fe20008000000 */
[----:B------:R-:W-:Y:S01]  /*12d0*/  UMOV UR11, 0x40000040 ;  /* 0x40000040000b7882 */ /* 0x000fe20000000000 */
[----:B------:R-:W-:Y:S02]  /*12e0*/  WARPGROUP.DEPBAR.LE gsb0, 0x0 ;  /* 0x00008000000079c5 */ /* 0x000fe40000010000 */
[----:B------:R-:W-:-:S06]  /*12f0*/  WARPGROUP.ARRIVE ;  /* 0x00000000000079c5 */ /* 0x000fcc0000000000 */
[----:B------:R-:W-:Y:S01]  /*1300*/  HGMMA.64x64x16.F32.BF16 R24, gdesc[UR8], R24, gsb0 ;  /* 0x00e00000081879f0 */ /* 0x000fe20008001818 */
[----:B------:R-:W-:Y:S02]  /*1310*/  UIADD3 UR8, UR52, 0x404, URZ ;  /* 0x0000040434087890 */ /* 0x000fe4000fffe03f */
[----:B------:R-:W-:Y:S01]  /*1320*/  UIADD3 UR10, UR6, 0x404, URZ ;  /* 0x00000404060a7890 */ /* 0x000fe2000fffe03f */
[----:B------:R-:W-:Y:S01]  /*1330*/  UMOV UR9, 0x40000040 ;  /* 0x4000004000097882 */ /* 0x000fe20000000000 */
[----:B------:R-:W-:Y:S01]  /*1340*/  UMOV UR11, 0x40000040 ;  /* 0x40000040000b7882 */ /* 0x000fe20000000000 */
        /* <DEDUP_REMOVED lines=15> */
[----:B------:R-:W-:Y:S02]  /*1440*/  ULDC UR10, c[0x0][0x604] ;  /* 0x00018100000a7ab9 */ /* 0x000fe40000000800 */
[----:B------:R-:W-:Y:S02]  /*1450*/  WARPGROUP.DEPBAR.LE gsb0, 0x0 ;  /* 0x00008000000079c5 */ /* 0x000fe40000010000 */
[----:B------:R-:W-:-:S06]  /*1460*/  WARPGROUP.ARRIVE ;  /* 0x00000000000079c5 */ /* 0x000fcc0000000000 */
[----:B------:R-:W-:Y:S03]  /*1470*/  HGMMA.64x64x16.F32.BF16 R24, gdesc[UR56], R24, gsb0 ;  /* 0x00e00000381879f0 */ /* 0x000fe60008001818 */
[----:B------:R-:W-:Y:S02]  /*1480*/  WARPGROUP.DEPBAR.LE gsb0, 0x0 ;  /* 0x00008000000079c5 */ /* 0x000fe40000010000 */
[----:B--2---:R-:W-:-:S04]  /*1490*/  FMNMX R3, R24, R25, !PT ;  /* 0x0000001918037209 */ /* 0x004fc80007800000 */
[----:B------:R-:W-:-:S04]  /*14a0*/  FMNMX R0, R28, R3, !PT ;  /* 0x000000031c007209 */ /* 0x000fc80007800000 */
        /* <DEDUP_REMOVED lines=9> */
[----:B------:R-:W-:Y:S02]  /*1540*/  FMNMX R0, R48, R3, !PT ;  /* 0x0000000330007209 */ /* 0x000fe40007800000 */
[----:B------:R-:W-:Y:S02]  /*1550*/  FMNMX R3, R26, R27, !PT ;  /* 0x0000001b1a037209 */ /* 0x000fe40007800000 */
[----:B------:R-:W-:Y:S02]  /*1560*/  FMNMX R5, R49, R0, !PT ;  /* 0x0000000031057209 */ /* 0x000fe40007800000 */
[----:B------:R-:W-:Y:S02]  /*1570*/  FMNMX R0, R30, R3, !PT ;  /* 0x000000031e007209 */ /* 0x000fe40007800000 */
[----:B------:R-:W-:Y:S02]  /*1580*/  FMNMX R2, R52, R5, !PT ;  /* 0x0000000534027209 */ /* 0x000fe40007800000 */
[----:B------:R-:W-:-:S02]  /*1590*/  FMNMX R3, R31, R0, !PT ;  /* 0x000000001f037209 */ /* 0x000fc40007800000 */
[----:B------:R-:W-:Y:S02]  /*15a0*/  FMNMX R2, R53, R2, !PT ;  /* 0x0000000235027209 */ /* 0x000fe40007800000 */
[----:B------:R-:W-:-:S03]  /*15b0*/  FMNMX R0, R34, R3, !PT ;  /* 0x0000000322007209 */ /* 0x000fc60007800000 */
[----:B------:R-:W2:Y:S01]  /*15c0*/  SHFL.BFLY PT, R5, R2, 0x1, 0x1f ;  /* 0x0c201f0002057f89 */ /* 0x000ea200000e0000 */
[----:B------:R-:W-:-:S04]  /*15d0*/  FMNMX R3, R35, R0, !PT ;  /* 0x0000000023037209 */ /* 0x000fc80007800000 */
[----:B------:R-:W-:-:S04]  /*15e0*/  FMNMX R0, R38, R3, !PT ;  /* 0x0000000326007209 */ /* 0x000fc80007800000 */
[----:B------:R-:W-:-:S04]  /*15f0*/  FMNMX R3, R39, R0, !PT ;  /* 0x0000000027037209 */ /* 0x000fc80007800000 */
[----:B------:R-:W-:-:S04]  /*1600*/  FMNMX R0, R42, R3, !PT ;  /* 0x000000032a007209 */ /* 0x000fc80007800000 */
[----:B------:R-:W-:-:S04]  /*1610*/  FMNMX R3, R43, R0, !PT ;  /* 0x000000002b037209 */ /* 0x000fc80007800000 */
[----:B------:R-:W-:Y:S02]  /*1620*/  FMNMX R0, R46, R3, !PT ;  /* 0x000000032e007209 */ /* 0x000fe40007800000 */
[----:B--2---:R-:W-:Y:S02]  /*1630*/  FMNMX R5, R2, R5, !PT ;  /* 0x0000000502057209 */ /* 0x004fe40007800000 */
[----:B------:R-:W-:-:S03]  /*1640*/  FMNMX R3, R47, R0, !PT ;  /* 0x000000002f037209 */ /* 0x000fc60007800000 */
[----:B------:R-:W2:Y:S01]  /*1650*/  SHFL.BFLY PT, R4, R5, 0x2, 0x1f ;  /* 0x0c401f0005047f89 */ /* 0x000ea200000e0000 */
[----:B------:R-:W-:-:S04]  /*1660*/  FMNMX R0, R50, R3, !PT ;  /* 0x0000000332007209 */ /* 0x000fc80007800000 */
[----:B------:R-:W-:-:S04]  /*1670*/  FMNMX R3, R51, R0, !PT ;  /* 0x0000000033037209 */ /* 0x000fc80007800000 */
[----:B------:R-:W-:-:S04]  /*1680*/  FMNMX R0, R54, R3, !PT ;  /* 0x0000000336007209 */ /* 0x000fc80007800000 */
[----:B------:R-:W-:-:S05]  /*1690*/  FMNMX R0, R55, R0, !PT ;  /* 0x0000000037007209 */ /* 0x000fca0007800000 */
[----:B------:R-:W3:Y:S01]  /*16a0*/  SHFL.BFLY PT, R3, R0, 0x1, 0x1f ;  /* 0x0c201f0000037f89 */ /* 0x000ee200000e0000 */
[----:B--2---:R-:W-:-:S04]  /*16b0*/  FMNMX R4, R5, R4, !PT ;  /* 0x0000000405047209 */ /* 0x004fc80007800000 */
[----:B------:R-:W-:-:S04]  /*16c0*/  FSETP.NEU.AND P1, PT, R4, -INF , PT ;  /* 0xff8000000400780b */ /* 0x000fc80003f2d000 */
[----:B------:R-:W-:-:S05]  /*16d0*/  FSEL R2, R4, RZ, P1 ;  /* 0x000000ff04027208 */ /* 0x000fca0000800000 */
[----:B------:R-:W-:Y:S01]  /*16e0*/  FMUL R2, R2, UR7 ;  /* 0x0000000702027c20 */ /* 0x000fe20008400000 */
[----:B------:R-:W-:-:S03]  /*16f0*/  ULDC UR7, c[0x0][0x604] ;  /* 0x0001810000077ab9 */ /* 0x000fc60000000800 */
[--C-:B------:R-:W-:Y:S01]  /*1700*/  FFMA R24, R24, UR7, -R2.reuse ;  /* 0x0000000718187c23 */ /* 0x100fe20008000802 */
[----:B------:R-:W-:Y:S01]  /*1710*/  ULDC UR7, c[0x0][0x604] ;  /* 0x0001810000077ab9 */ /* 0x000fe20000000800 */
[----:B---3--:R-:W-:Y:S01]  /*1720*/  FMNMX R3, R0, R3, !PT ;  /* 0x0000000300037209 */ /* 0x008fe20007800000 */
[--C-:B------:R-:W-:Y:S01]  /*1730*/  FFMA R25, R25, UR7, -R2.reuse ;  /* 0x0000000719197c23 */ /* 0x100fe20008000802 */
[----:B------:R-:W-:Y:S01]  /*1740*/  ULDC UR7, c[0x0][0x604] ;  /* 0x0001810000077ab9 */ /* 0x000fe20000000800 */
[----:B------:R-:W-:Y:S01]  /*1750*/  FSETP.GEU.AND P6, PT, R24, -126, PT ;  /* 0xc2fc00001800780b */ /* 0x000fe20003fce000 */
[--C-:B------:R-:W-:Y:S01]  /*1760*/  FFMA R28, R28, UR7, -R2.reuse ;  /* 0x000000071c1c7c23 */ /* 0x100fe20008000802 */
[----:B------:R-:W2:Y:S01]  /*1770*/  SHFL.BFLY PT, R0, R3, 0x2, 0x1f ;  /* 0x0c401f0003007f89 */ /* 0x000ea200000e0000 */
[----:B------:R-:W-:Y:S01]  /*1780*/  FSETP.GEU.AND P5, PT, R25, -126, PT ;  /* 0xc2fc00001900780b */ /* 0x000fe20003fae000 */
[----:B------:R-:W-:Y:S02]  /*1790*/  ULDC UR7, c[0x0][0x604] ;  /* 0x0001810000077ab9 */ /* 0x000fe40000000800 */
[----:B------:R-:W-:Y:S01]  /*17a0*/  FSETP.GEU.AND P1, PT, R28, -126, PT ;  /* 0xc2fc00001c00780b */ /* 0x000fe20003f2e000 */
[----:B------:R-:W-:Y:S01]  /*17b0*/  FFMA R29, R29, UR7, -R2 ;  /* 0x000000071d1d7c23 */ /* 0x000fe20008000802 */
[----:B------:R-:W-:-:S02]  /*17c0*/  ULDC UR7, c[0x0][0x604] ;  /* 0x0001810000077ab9 */ /* 0x000fc40000000800 */
[--C-:B------:R-:W-:Y:S01]  /*17d0*/  FFMA R32, R32, UR7, -R2.reuse ;  /* 0x0000000720207c23 */ /* 0x100fe20008000802 */
[----:B------:R-:W-:Y:S01]  /*17e0*/  ULDC UR7, c[0x0][0x604] ;  /* 0x0001810000077ab9 */ /* 0x000fe20000000800 */
[----:B------:R-:W-:Y:S01]  /*17f0*/  FSETP.GEU.AND P2, PT, R29, -126, PT ;  /* 0xc2fc00001d00780b */ /* 0x000fe20003f4e000 */
[--C-:B------:R-:W-:Y:S01]  /*1800*/  FFMA R33, R33, UR7, -R2.reuse ;  /* 0x0000000721217c23 */ /* 0x100fe20008000802 */
[----:B------:R-:W-:Y:S01]  /*1810*/  ULDC UR7, c[0x0][0x604] ;  /* 0x0001810000077ab9 */ /* 0x000fe20000000800 */
[----:B------:R-:W-:Y:S01]  /*1820*/  FSETP.GEU.AND P3, PT, R32, -126, PT ;  /* 0xc2fc00002000780b */ /* 0x000fe20003f6e000 */
[----:B------:R-:W-:Y:S01]  /*1830*/  @!P5 FMUL R25, R25, 0.5 ;  /* 0x3f0000001919d820 */ /* 0x000fe20000400000 */
[--C-:B------:R-:W-:Y:S01]  /*1840*/  FFMA R36, R36, UR7, -R2.reuse ;  /* 0x0000000724247c23 */ /* 0x100fe20008000802 */
[----:B------:R-:W-:Y:S01]  /*1850*/  ULDC UR7, c[0x0][0x604] ;  /* 0x0001810000077ab9 */ /* 0x000fe20000000800 */
[----:B------:R-:W-:Y:S01]  /*1860*/  @!P1 FMUL R28, R28, 0.5 ;  /* 0x3f0000001c1c9820 */ /* 0x000fe20000400000 */
[--C-:B------:R-:W-:Y:S01]  /*1870*/  FFMA R37, R37, UR7, -R2.reuse ;  /* 0x0000000725257c23 */ /* 0x100fe20008000802 */
[----:B------:R-:W-:Y:S01]  /*1880*/  ULDC UR7, c[0x0][0x604] ;  /* 0x0001810000077ab9 */ /* 0x000fe20000000800 */
[----:B------:R-:W3:Y:S01]  /*1890*/  MUFU.EX2 R25, R25 ;  /* 0x0000001900197308 */ /* 0x000ee20000000800 */
[--C-:B------:R-:W-:Y:S01]  /*18a0*/  FFMA R40, R40, UR7, -R2.reuse ;  /* 0x0000000728287c23 */ /* 0x100fe20008000802 */
[----:B------:R-:W-:Y:S01]  /*18b0*/  @!P6 FMUL R24, R24, 0.5 ;  /* 0x3f0000001818e820 */ /* 0x000fe20000400000 */
[----:B------:R-:W-:Y:S01]  /*18c0*/  @!P2 FMUL R29, R29, 0.5 ;  /* 0x3f0000001d1da820 */ /* 0x000fe20000400000 */
[----:B--2---:R-:W-:Y:S01]  /*18d0*/  FMNMX R3, R3, R0, !PT ;  /* 0x0000000003037209 */ /* 0x004fe20007800000 */
[----:B------:R-:W-:Y:S01]  /*18e0*/  ULDC UR7, c[0x0][0x604] ;  /* 0x0001810000077ab9 */ /* 0x000fe20000000800 */
[----:B------:R-:W-:Y:S01]  /*18f0*/  @!P3 FMUL R32, R32, 0.5 ;  /* 0x3f0000002020b820 */ /* 0x000fe20000400000 */
[----:B------:R-:W-:Y:S01]  /*1900*/  FFMA R41, R41, UR7, -R2 ;  /* 0x0000000729297c23 */ /* 0x000fe20008000802 */
[----:B------:R-:W2:Y:S01]  /*1910*/  MUFU.EX2 R122, R28 ;  /* 0x0000001c007a7308 */ /* 0x000ea20000000800 */
[----:B------:R-:W-:Y:S01]  /*1920*/  FSETP.NEU.AND P4, PT, R3, -INF , PT ;  /* 0xff8000000300780b */ /* 0x000fe20003f8d000 */
[----:B------:R-:W-:-:S02]  /*1930*/  ULDC UR7, c[0x0][0x604] ;  /* 0x0001810000077ab9 */ /* 0x000fc40000000800 */
[--C-:B------:R-:W-:Y:S01]  /*1940*/  FFMA R44, R44, UR7, -R2.reuse ;  /* 0x000000072c2c7c23 */ /* 0x100fe20008000802 */
[----:B------:R-:W-:Y:S01]  /*1950*/  FSEL R0, R3, RZ, P4 ;  /* 0x000000ff03007208 */ /* 0x000fe20002000000 */
[----:B------:R-:W-:Y:S01]  /*1960*/  ULDC UR7, c[0x0][0x604] ;  /* 0x0001810000077ab9 */ /* 0x000fe20000000800 */
[----:B------:R-:W-:Y:S01]  /*1970*/  FSETP.GEU.AND P4, PT, R33, -126, PT ;  /* 0xc2fc00002100780b */ /* 0x000fe20003f8e000 */
[----:B------:R-:W4:Y:S01]  /*1980*/  MUFU.EX2 R120, R24 ;  /* 0x0000001800787308 */ /* 0x000f220000000800 */
[----:B---3--:R-:W-:Y:S01]  /*1990*/  @!P5 FMUL R25, R25, R25 ;  /* 0x000000191919d220 */ /* 0x008fe20000400000 */
[----:B------:R-:W-:Y:S01]  /*19a0*/  FSETP.GEU.AND P5, PT, R37, -126, PT ;  /* 0xc2fc00002500780b */ /* 0x000fe20003fae000 */
[--C-:B------:R-:W-:Y:S01]  /*19b0*/  FFMA R45, R45, UR7, -R2.reuse ;  /* 0x000000072d2d7c23 */ /* 0x100fe20008000802 */
[----:B------:R-:W-:Y:S02]  /*19c0*/  ULDC UR7, c[0x0][0x604] ;  /* 0x0001810000077ab9 */ /* 0x000fe40000000800 */
[--C-:B------:R-:W-:Y:S01]  /*19d0*/  FFMA R48, R48, UR7, -R2.reuse ;  /* 0x0000000730307c23 */ /* 0x100fe20008000802 */
[----:B------:R-:W-:Y:S01]  /*19e0*/  ULDC UR7, c[0x0][0x604] ;  /* 0x0001810000077ab9 */ /* 0x000fe20000000800 */
[----:B------:R-:W3:Y:S01]  /*19f0*/  MUFU.EX2 R29, R29 ;  /* 0x0000001d001d7308 */ /* 0x000ee20000000800 */
[----:B--2---:R-:W-:Y:S01]  /*1a00*/  @!P1 FMUL R122, R122, R122 ;  /* 0x0000007a7a7a9220 */ /* 0x004fe20000400000 */
[----:B------:R-:W-:Y:S01]  /*1a10*/  FSETP.GEU.AND P1, PT, R40, -126, PT ;  /* 0xc2fc00002800780b */ /* 0x000fe20003f2e000 */
[----:B------:R-:W-:Y:S01]  /*1a20*/  FFMA R49, R49, UR7, -R2 ;  /* 0x0000000731317c23 */ /* 0x000fe20008000802 */
[----:B------:R-:W-:Y:S01]  /*1a30*/  @!P4 FMUL R33, R33, 0.5 ;  /* 0x3f0000002121c820 */ /* 0x000fe20000400000 */
[----:B------:R-:W-:-:S02]  /*1a40*/  ULDC UR7, c[0x0][0x604] ;  /* 0x0001810000077ab9 */ /* 0x000fc40000000800 */
[----:B------:R-:W-:Y:S01]  /*1a50*/  @!P5 FMUL R37, R37, 0.5 ;  /* 0x3f0000002525d820 */ /* 0x000fe20000400000 */
[----:B------:R-:W2:Y:S01]  /*1a60*/  MUFU.EX2 R124, R32 ;  /* 0x00000020007c7308 */ /* 0x000ea20000000800 */
[--C-:B------:R-:W-:Y:S01]  /*1a70*/  FFMA R52, R52, UR7, -R2.reuse ;  /* 0x0000000734347c23 */ /* 0x100fe20008000802 */
[----:B----4-:R-:W-:Y:S01]  /*1a80*/  @!P6 FMUL R120, R120, R120 ;  /* 0x000000787878e220 */ /* 0x010fe20000400000 */
[----:B------:R-:W-:Y:S01]  /*1a90*/  FSETP.GEU.AND P6, PT, R36, -126, PT ;  /* 0xc2fc00002400780b */ /* 0x000fe20003fce000 */
[----:B------:R-:W-:Y:S02]  /*1aa0*/  ULDC UR7, c[0x0][0x604] ;  /* 0x0001810000077ab9 */ /* 0x000fe40000000800 */
[----:B------:R-:W-:Y:S01]  /*1ab0*/  FFMA R2, R53, UR7, -R2 ;  /* 0x0000000735027c23 */ /* 0x000fe20008000802 */
[----:B------:R-:W-:Y:S01]  /*1ac0*/  @!P1 FMUL R40, R40, 0.5 ;  /* 0x3f00000028289820 */ /* 0x000fe20000400000 */
[----:B------:R-:W4:Y:S01]  /*1ad0*/  MUFU.EX2 R33, R33 ;  /* 0x0000002100217308 */ /* 0x000f220000000800 */
[----:B---3--:R-:W-:Y:S01]  /*1ae0*/  @!P2 FMUL R29, R29, R29 ;  /* 0x0000001d1d1da220 */ /* 0x008fe20000400000 */
[----:B------:R-:W-:Y:S01]  /*1af0*/  FSETP.GEU.AND P2, PT, R41, -126, PT ;  /* 0xc2fc00002900780b */ /* 0x000fe20003f4e000 */
[----:B------:R-:W-:-:S02]  /*1b00*/  ULDC UR7, c[0x0][0x604] ;  /* 0x0001810000077ab9 */ /* 0x000fc40000000800 */
[----:B------:R-:W-:Y:S01]  /*1b10*/  FMUL R0, R0, UR7 ;  /* 0x0000000700007c20 */ /* 0x000fe20008400000 */
[----:B------:R-:W-:Y:S02]  /*1b20*/  ULDC UR7, c[0x0][0x604] ;  /* 0x0001810000077ab9 */ /* 0x000fe40000000800 */
[----:B------:R-:W3:Y:S01]  /*1b30*/  MUFU.EX2 R37, R37 ;  /* 0x0000002500257308 */ /* 0x000ee20000000800 */
[----:B--2---:R-:W-:Y:S01]  /*1b40*/  @!P3 FMUL R124, R124, R124 ;  /* 0x0000007c7c7cb220 */ /* 0x004fe20000400000 */
[----:B------:R-:W-:Y:S01]  /*1b50*/  FSETP.GEU.AND P3, PT, R44, -126, PT ;  /* 0xc2fc00002c00780b */ /* 0x000fe20003f6e000 */
[----:B------:R-:W-:Y:S01]  /*1b60*/  @!P6 FMUL R36, R36, 0.5 ;  /* 0x3f0000002424e820 */ /* 0x000fe20000400000 */
[--C-:B------:R-:W-:Y:S01]  /*1b70*/  FFMA R26, R26, UR7, -R0.reuse ;  /* 0x000000071a1a7c23 */ /* 0x100fe20008000800 */
[----:B------:R-:W-:Y:S01]  /*1b80*/  ULDC UR7, c[0x0][0x604] ;  /* 0x0001810000077ab9 */ /* 0x000fe20000000800 */
[--C-:B------:R-:W-:Y:S01]  /*1b90*/  FFMA R55, R55, UR10, -R0.reuse ;  /* 0x0000000a37377c23 */ /* 0x100fe20008000800 */
[----:B------:R-:W-:Y:S01]  /*1ba0*/  @!P2 FMUL R41, R41, 0.5 ;  /* 0x3f0000002929a820 */ /* 0x000fe20000400000 */
[----:B------:R-:W2:Y:S01]  /*1bb0*/  MUFU.EX2 R5, R40 ;  /* 0x0000002800057308 */ /* 0x000ea20000000800 */
[----:B----4-:R-:W-:Y:S01]  /*1bc0*/  @!P4 FMUL R33, R33, R33 ;  /* 0x000000212121c220 */ /* 0x010fe20000400000 */
[----:B------:R-:W-:Y:S01]  /*1bd0*/  FSETP.GEU.AND P4, PT, R45, -126, PT ;  /* 0xc2fc00002d00780b */ /* 0x000fe20003f8e000 */
[----:B------:R-:W-:Y:S01]  /*1be0*/  FFMA R27, R27, UR7, -R0 ;  /* 0x000000071b1b7c23 */ /* 0x000fe20008000800 */
[----:B------:R-:W-:-:S02]  /*1bf0*/  ULDC UR7, c[0x0][0x604] ;  /* 0x0001810000077ab9 */ /* 0x000fc40000000800 */
[--C-:B------:R-:W-:Y:S01]  /*1c00*/  FFMA R30, R30, UR7, -R0.reuse ;  /* 0x000000071e1e7c23 */ /* 0x100fe20008000800 */
[----:B------:R-:W-:Y:S01]  /*1c10*/  @!P3 FMUL R44, R44, 0.5 ;  /* 0x3f0000002c2cb820 */ /* 0x000fe20000400000 */
[----:B------:R-:W4:Y:S01]  /*1c20*/  MUFU.EX2 R126, R36 ;  /* 0x00000024007e7308 */ /* 0x000f220000000800 */
[----:B---3--:R-:W-:Y:S01]  /*1c30*/  @!P5 FMUL R37, R37, R37 ;  /* 0x000000252525d220 */ /* 0x008fe20000400000 */
[----:B------:R-:W-:Y:S01]  /*1c40*/  FSETP.GEU.AND P5, PT, R49, -126, PT ;  /* 0xc2fc00003100780b */ /* 0x000fe20003fae000 */
[----:B------:R-:W-:Y:S02]  /*1c50*/  ULDC UR7, c[0x0][0x604] ;  /* 0x0001810000077ab9 */ /* 0x000fe40000000800 */
[--C-:B------:R-:W-:Y:S01]  /*1c60*/  FFMA R31, R31, UR7, -R0.reuse ;  /* 0x000000071f1f7c23 */ /* 0x100fe20008000800 */
[----:B------:R-:W-:Y:S01]  /*1c70*/  ULDC UR7, c[0x0][0x604] ;  /* 0x0001810000077ab9 */ /* 0x000fe20000000800 */
[----:B------:R-:W-:Y:S01]  /*1c80*/  @!P4 FMUL R45, R45, 0.5 ;  /* 0x3f0000002d2dc820 */ /* 0x000fe20000400000 */
[----:B------:R-:W3:Y:S01]  /*1c90*/  MUFU.EX2 R128, R41 ;  /* 0x0000002900807308 */ /* 0x000ee20000000800 */
[----:B--2---:R-:W-:Y:S01]  /*1ca0*/  @!P1 FMUL R5, R5, R5 ;  /* 0x0000000505059220 */ /* 0x004fe20000400000 */
[----:B------:R-:W-:Y:S01]  /*1cb0*/  FSETP.GEU.AND P1, PT, R52, -126, PT ;  /* 0xc2fc00003400780b */ /* 0x000fe20003f2e000 */
[----:B------:R-:W-:Y:S01]  /*1cc0*/  FFMA R34, R34, UR7, -R0 ;  /* 0x0000000722227c23 */ /* 0x000fe20008000800 */
[----:B------:R-:W-:-:S02]  /*1cd0*/  ULDC UR7, c[0x0][0x604] ;  /* 0x0001810000077ab9 */ /* 0x000fc40000000800 */
[--C-:B------:R-:W-:Y:S01]  /*1ce0*/  FFMA R35, R35, UR7, -R0.reuse ;  /* 0x0000000723237c23 */ /* 0x100fe20008000800 */
[----:B------:R-:W-:Y:S01]  /*1cf0*/  @!P5 FMUL R49, R49, 0.5 ;  /* 0x3f0000003131d820 */ /* 0x000fe20000400000 */
[----:B------:R-:W2:Y:S01]  /*1d00*/  MUFU.EX2 R130, R45 ;  /* 0x0000002d00827308 */ /* 0x000ea20000000800 */
[----:B----4-:R-:W-:Y:S01]  /*1d10*/  @!P6 FMUL R126, R126, R126 ;  /* 0x0000007e7e7ee220 */ /* 0x010fe20000400000 */
[----:B------:R-:W-:Y:S01]  /*1d20*/  FSETP.GEU.AND P6, PT, R48, -126, PT ;  /* 0xc2fc00003000780b */ /* 0x000fe20003fce000 */
[----:B------:R-:W-:Y:S02]  /*1d30*/  ULDC UR7, c[0x0][0x604] ;  /* 0x0001810000077ab9 */ /* 0x000fe40000000800 */
[--C-:B------:R-:W-:Y:S01]  /*1d40*/  FFMA R38, R38, UR7, -R0.reuse ;  /* 0x0000000726267c23 */ /* 0x100fe20008000800 */
[----:B------:R-:W-:Y:S01]  /*1d50*/  ULDC UR7, c[0x0][0x604] ;  /* 0x0001810000077ab9 */ /* 0x000fe20000000800 */
[----:B------:R-:W-:Y:S01]  /*1d60*/  @!P1 FMUL R52, R52, 0.5 ;  /* 0x3f00000034349820 */ /* 0x000fe20000400000 */
[----:B------:R-:W4:Y:S01]  /*1d70*/  MUFU.EX2 R7, R44 ;  /* 0x0000002c00077308 */ /* 0x000f220000000800 */
[----:B---3--:R-:W-:Y:S01]  /*1d80*/  @!P2 FMUL R128, R128, R128 ;  /* 0x000000808080a220 */ /* 0x008fe20000400000 */
[----:B------:R-:W-:Y:S01]  /*1d90*/  FSETP.GEU.AND P2, PT, R2, -126, PT ;  /* 0xc2fc00000200780b */ /* 0x000fe20003f4e000 */
[----:B------:R-:W-:Y:S01]  /*1da0*/  FFMA R39, R39, UR7, -R0 ;  /* 0x0000000727277c23 */ /* 0x000fe20008000800 */
[----:B------:R-:W-:-:S02]  /*1db0*/  ULDC UR7, c[0x0][0x604] ;  /* 0x0001810000077ab9 */ /* 0x000fc40000000800 */
[--C-:B------:R-:W-:Y:S01]  /*1dc0*/  FFMA R42, R42, UR7, -R0.reuse ;  /* 0x000000072a2a7c23 */ /* 0x100fe20008000800 */
[----:B------:R-:W-:Y:S01]  /*1dd0*/  @!P6 FMUL R48, R48, 0.5 ;  /* 0x3f0000003030e820 */ /* 0x000fe20000400000 */
[----:B------:R-:W3:Y:S01]  /*1de0*/  MUFU.EX2 R132, R49 ;  /* 0x0000003100847308 */ /* 0x000ee20000000800 */
[----:B--2---:R-:W-:Y:S01]  /*1df0*/  @!P4 FMUL R130, R130, R130 ;  /* 0x000000828282c220 */ /* 0x004fe20000400000 */
[----:B------:R-:W-:Y:S01]  /*1e00*/  FSETP.GEU.AND P4, PT, R27, -126, PT ;  /* 0xc2fc00001b00780b */ /* 0x000fe20003f8e000 */
[----:B------:R-:W-:Y:S02]  /*1e10*/  ULDC UR7, c[0x0][0x604] ;  /* 0x0001810000077ab9 */ /* 0x000fe40000000800 */
[--C-:B------:R-:W-:Y:S01]  /*1e20*/  FFMA R43, R43, UR7, -R0.reuse ;  /* 0x000000072b2b7c23 */ /* 0x100fe20008000800 */
[----:B------:R-:W-:Y:S01]  /*1e30*/  ULDC UR7, c[0x0][0x604] ;  /* 0x0001810000077ab9 */ /* 0x000fe20000000800 */
[----:B------:R-:W-:Y:S01]  /*1e40*/  @!P2 FMUL R2, R2, 0.5 ;  /* 0x3f0000000202a820 */ /* 0x000fe20000400000 */
[----:B------:R-:W2:Y:S01]  /*1e50*/  MUFU.EX2 R11, R52 ;  /* 0x00000034000b7308 */ /* 0x000ea20000000800 */
[----:B----4-:R-:W-:Y:S01]  /*1e60*/  @!P3 FMUL R7, R7, R7 ;  /* 0x000000070707b220 */ /* 0x010fe20000400000 */
[----:B------:R-:W-:Y:S01]  /*1e70*/  FSETP.GEU.AND P3, PT, R26, -126, PT ;  /* 0xc2fc00001a00780b */ /* 0x000fe20003f6e000 */
[----:B------:R-:W-:Y:S01]  /*1e80*/  FFMA R51, R51, UR7, -R0 ;  /* 0x0000000733337c23 */ /* 0x000fe20008000800 */
[----:B------:R-:W-:Y:S01]  /*1e90*/  ULDC UR7, c[0x0][0x604] ;  /* 0x0001810000077ab9 */ /* 0x000fe20000000800 */
[----:B------:R-:W-:Y:S01]  /*1ea0*/  FADD R15, R29, R130 ;  /* 0x000000821d0f7221 */ /* 0x000fe20000000000 */
[--C-:B------:R-:W-:Y:S01]  /*1eb0*/  FFMA R46, R46, UR7, -R0.reuse ;  /* 0x000000072e2e7c23 */ /* 0x100fe20008000800 */
[----:B------:R-:W-:Y:S01]  /*1ec0*/  @!P4 FMUL R27, R27, 0.5 ;  /* 0x3f0000001b1bc820 */ /* 0x000fe20000400000 */
[----:B------:R-:W4:Y:S01]  /*1ed0*/  MUFU.EX2 R9, R48 ;  /* 0x0000003000097308 */ /* 0x000f220000000800 */
[----:B---3--:R-:W-:Y:S01]  /*1ee0*/  @!P5 FMUL R132, R132, R132 ;  /* 0x000000848484d220 */ /* 0x008fe20000400000 */
[----:B------:R-:W-:Y:S01]  /*1ef0*/  FSETP.GEU.AND P5, PT, R31, -126, PT ;  /* 0xc2fc00001f00780b */ /* 0x000fe20003fae000 */
[----:B------:R-:W-:Y:S01]  /*1f00*/  ULDC UR7, c[0x0][0x604] ;  /* 0x0001810000077ab9 */ /* 0x000fe20000000800 */
[----:B------:R-:W-:Y:S01]  /*1f10*/  F2FP.BF16.F32.PACK_AB R130, R130, R7 ;  /* 0x000000078282723e */ /* 0x000fe200000010ff */
[--C-:B------:R-:W-:Y:S01]  /*1f20*/  FFMA R47, R47, UR7, -R0.reuse ;  /* 0x000000072f2f7c23 */ /* 0x100fe20008000800 */
[----:B------:R-:W-:Y:S01]  /*1f30*/  ULDC UR7, c[0x0][0x604] ;  /* 0x0001810000077ab9 */ /* 0x000fe20000000800 */
[----:B------:R-:W-:Y:S01]  /*1f40*/  @!P3 FMUL R26, R26, 0.5 ;  /* 0x3f0000001a1ab820 */ /* 0x000fe20000400000 */
[----:B------:R3:W5:Y:S01]  /*1f50*/  MUFU.EX2 R134, R2 ;  /* 0x0000000200867308 */ /* 0x0007620000000800 */
[----:B--2---:R-:W-:Y:S01]  /*1f60*/  @!P1 FMUL R11, R11, R11 ;  /* 0x0000000b0b0b9220 */ /* 0x004fe20000400000 */
[----:B------:R-:W-:Y:S01]  /*1f70*/  FSETP.GEU.AND P1, PT, R34, -126, PT ;  /* 0xc2fc00002200780b */ /* 0x000fe20003f2e000 */
[--C-:B------:R-:W-:Y:S01]  /*1f80*/  FFMA R50, R50, UR7, -R0.reuse ;  /* 0x0000000732327c23 */ /* 0x100fe20008000800 */
[----:B------:R-:W-:Y:S01]  /*1f90*/  ULDC UR7, c[0x0][0x604] ;  /* 0x0001810000077ab9 */ /* 0x000fe20000000800 */
[----:B------:R-:W-:Y:S01]  /*1fa0*/  FADD R16, R126, R11 ;  /* 0x0000000b7e107221 */ /* 0x000fe20000000000 */
[----:B------:R-:W-:Y:S01]  /*1fb0*/  FFMA R0, R54, UR7, -R0 ;  /* 0x0000000736007c23 */ /* 0x000fe20008000800 */
[----:B------:R-:W-:Y:S01]  /*1fc0*/  @!P5 FMUL R31, R31, 0.5 ;  /* 0x3f0000001f1fd820 */ /* 0x000fe20000400000 */
[----:B------:R-:W2:Y:S01]  /*1fd0*/  MUFU.EX2 R6, R27 ;  /* 0x0000001b00067308 */ /* 0x000ea20000000800 */
[----:B----4-:R-:W-:Y:S01]  /*1fe0*/  @!P6 FMUL R9, R9, R9 ;  /* 0x000000090909e220 */ /* 0x010fe20000400000 */
[----:B------:R-:W-:Y:S01]  /*1ff0*/  FSETP.GEU.AND P6, PT, R30, -126, PT ;  /* 0xc2fc00001e00780b */ /* 0x000fe20003fce000 */
[----:B---3--:R-:W-:Y:S01]  /*2000*/  FADD R2, R120, R5 ;  /* 0x0000000578027221 */ /* 0x008fe20000000000 */
[----:B------:R-:W-:Y:S01]  /*2010*/  FADD R17, R33, R132 ;  /* 0x0000008421117221 */ /* 0x000fe20000000000 */
[----:B------:R-:W-:Y:S01]  /*2020*/  FADD R13, R124, R9 ;  /* 0x000000097c0d7221 */ /* 0x000fe20000000000 */
[----:B------:R-:W-:Y:S01]  /*2030*/  F2FP.BF16.F32.PACK_AB R120, R25, R120 ;  /* 0x000000781978723e */ /* 0x000fe200000010ff */
[----:B------:R-:W-:Y:S01]  /*2040*/  @!P1 FMUL R34, R34, 0.5 ;  /* 0x3f00000022229820 */ /* 0x000fe20000400000 */
[----:B------:R-:W3:Y:S01]  /*2050*/  MUFU.EX2 R121, R26 ;  /* 0x0000001a00797308 */ /* 0x000ee20000000800 */
[----:B-----5:R-:W-:Y:S01]  /*2060*/  @!P2 FMUL R134, R134, R134 ;  /* 0x000000868686a220 */ /* 0x020fe20000400000 */
[----:B------:R-:W-:Y:S01]  /*2070*/  FSETP.GEU.AND P2, PT, R35, -126, PT ;  /* 0xc2fc00002300780b */ /* 0x000fe20003f4e000 */
[----:B------:R-:W-:Y:S01]  /*2080*/  FADD R19, R2, R13 ;  /* 0x0000000d02137221 */ /* 0x000fe20000000000 */
[----:B------:R-:W-:Y:S01]  /*2090*/  FADD R13, R122, R7 ;  /* 0x000000077a0d7221 */ /* 0x000fe20000000000 */
[----:B------:R-:W-:Y:S01]  /*20a0*/  FADD R2, R25, R128 ;  /* 0x0000008019027221 */ /* 0x000fe20000000000 */
[----:B------:R-:W-:Y:S01]  /*20b0*/  FADD R18, R37, R134 ;  /* 0x0000008625127221 */ /* 0x000fe20000000000 */
[----:B------:R-:W-:Y:S01]  /*20c0*/  @!P6 FMUL R30, R30, 0.5 ;  /* 0x3f0000001e1ee820 */ /* 0x000fe20000400000 */
[----:B------:R-:W4:Y:S01]  /*20d0*/  MUFU.EX2 R8, R31 ;  /* 0x0000001f00087308 */ /* 0x000f220000000800 */
[----:B--2---:R-:W-:Y:S01]  /*20e0*/  @!P4 FMUL R6, R6, R6 ;  /* 0x000000060606c220 */ /* 0x004fe20000400000 */
[----:B------:R-:W-:Y:S01]  /*20f0*/  FSETP.GEU.AND P4, PT, R39, -126, PT ;  /* 0xc2fc00002700780b */ /* 0x000fe20003f8e000 */
[----:B------:R-:W-:Y:S01]  /*2100*/  FADD R16, R13, R16 ;  /* 0x000000100d107221 */ /* 0x000fe20000000000 */
[----:B------:R-:W-:Y:S01]  /*2110*/  FADD R2, R2, R17 ;  /* 0x0000001102027221 */ /* 0x000fe20000000000 */
[----:B------:R-:W-:Y:S01]  /*2120*/  FADD R15, R15, R18 ;  /* 0x000000120f0f7221 */ /* 0x000fe20000000000 */
[----:B------:R-:W-:Y:S01]  /*2130*/  F2FP.BF16.F32.PACK_AB R122, R29, R122 ;  /* 0x0000007a1d7a723e */ /* 0x000fe200000010ff */
[----:B------:R-:W-:Y:S01]  /*2140*/  @!P2 FMUL R35, R35, 0.5 ;  /* 0x3f0000002323a820 */ /* 0x000fe20000400000 */
[----:B------:R-:W2:Y:S01]  /*2150*/  MUFU.EX2 R125, R34 ;  /* 0x00000022007d7308 */ /* 0x000ea20000000800 */
[----:B---3--:R-:W-:Y:S01]  /*2160*/  @!P3 FMUL R121, R121, R121 ;  /* 0x000000797979b220 */ /* 0x008fe20000400000 */
[----:B------:R-:W-:Y:S01]  /*2170*/  FSETP.GEU.AND P3, PT, R38, -126, PT ;  /* 0xc2fc00002600780b */ /* 0x000fe20003f6e000 */
[----:B------:R-:W-:Y:S01]  /*2180*/  FADD R15, R2, R15 ;  /* 0x0000000f020f7221 */ /* 0x000fe20000000000 */
[----:B------:R-:W-:Y:S01]  /*2190*/  MOV R2, UR31 ;  /* 0x0000001f00027c02 */ /* 0x000fe20008000f00 */
[----:B------:R-:W-:Y:S01]  /*21a0*/  FADD R16, R19, R16 ;  /* 0x0000001013107221 */ /* 0x000fe20000000000 */
[----:B------:R-:W-:Y:S01]  /*21b0*/  F2FP.BF16.F32.PACK_AB R124, R33, R124 ;  /* 0x0000007c217c723e */ /* 0x000fe200000010ff */
[----:B------:R-:W-:Y:S01]  /*21c0*/  @!P4 FMUL R39, R39, 0.5 ;  /* 0x3f0000002727c820 */ /* 0x000fe20000400000 */
[----:B------:R-:W3:Y:S01]  /*21d0*/  MUFU.EX2 R123, R30 ;  /* 0x0000001e007b7308 */ /* 0x000ee20000000800 */
[----:B----4-:R-:W-:Y:S01]  /*21e0*/  @!P5 FMUL R8, R8, R8 ;  /* 0x000000080808d220 */ /* 0x010fe20000400000 */
[----:B------:R-:W-:Y:S01]  /*21f0*/  FSETP.GEU.AND P5, PT, R43, -126, PT ;  /* 0xc2fc00002b00780b */ /* 0x000fe20003fae000 */
[----:B------:R4:W-:Y:S01]  /*2200*/  SYNCS.ARRIVE.TRANS64.A1T0 RZ, [R2+UR34], RZ ;  /* 0x000000ff02ff79a7 */ /* 0x0009e20008100022 */
[----:B------:R-:W-:-:S02]  /*2210*/  F2FP.BF16.F32.PACK_AB R126, R37, R126 ;  /* 0x0000007e257e723e */ /* 0x000fc400000010ff */
[----:B------:R-:W-:Y:S01]  /*2220*/  F2FP.BF16.F32.PACK_AB R128, R128, R5 ;  /* 0x000000058080723e */ /* 0x000fe200000010ff */
[----:B------:R-:W-:Y:S01]  /*2230*/  @!P3 FMUL R38, R38, 0.5 ;  /* 0x3f0000002626b820 */ /* 0x000fe20000400000 */
[----:B------:R-:W5:Y:S01]  /*2240*/  MUFU.EX2 R10, R35 ;  /* 0x00000023000a7308 */ /* 0x000f620000000800 */
[----:B--2---:R-:W-:Y:S01]  /*2250*/  @!P1 FMUL R125, R125, R125 ;  /* 0x0000007d7d7d9220 */ /* 0x004fe20000400000 */
[----:B------:R-:W-:Y:S02]  /*2260*/  FSETP.GEU.AND P1, PT, R51, -126, PT ;  /* 0xc2fc00003300780b */ /* 0x000fe40003f2e000 */
[----:B------:R-:W-:Y:S02]  /*2270*/  F2FP.BF16.F32.PACK_AB R132, R132, R9 ;  /* 0x000000098484723e */ /* 0x000fe400000010ff */
[----:B------:R-:W-:Y:S01]  /*2280*/  F2FP.BF16.F32.PACK_AB R134, R134, R11 ;  /* 0x0000000b8686723e */ /* 0x000fe200000010ff */
[----:B------:R-:W-:Y:S01]  /*2290*/  @!P5 FMUL R43, R43, 0.5 ;  /* 0x3f0000002b2bd820 */ /* 0x000fe20000400000 */
[----:B------:R-:W2:Y:S01]  /*22a0*/  MUFU.EX2 R12, R39 ;  /* 0x00000027000c7308 */ /* 0x000ea20000000800 */
[----:B---3--:R-:W-:Y:S01]  /*22b0*/  @!P6 FMUL R123, R123, R123 ;  /* 0x0000007b7b7be220 */ /* 0x008fe20000400000 */
[----:B------:R-:W-:-:S05]  /*22c0*/  FSETP.GEU.AND P6, PT, R42, -126, PT ;  /* 0xc2fc00002a00780b */ /* 0x000fca0003fce000 */
[----:B------:R-:W-:Y:S01]  /*22d0*/  @!P1 FMUL R51, R51, 0.5 ;  /* 0x3f00000033339820 */ /* 0x000fe20000400000 */
[----:B------:R-:W3:Y:S01]  /*22e0*/  MUFU.EX2 R127, R38 ;  /* 0x00000026007f7308 */ /* 0x000ee20000000800 */
[----:B-----5:R-:W-:Y:S01]  /*22f0*/  @!P2 FMUL R10, R10, R10 ;  /* 0x0000000a0a0aa220 */ /* 0x020fe20000400000 */
[----:B------:R-:W-:-:S05]  /*2300*/  FSETP.GEU.AND P2, PT, R46, -126, PT ;  /* 0xc2fc00002e00780b */ /* 0x000fca0003f4e000 */
[----:B------:R-:W-:Y:S01]  /*2310*/  @!P6 FMUL R42, R42, 0.5 ;  /* 0x3f0000002a2ae820 */ /* 0x000fe20000400000 */
[----:B------:R-:W5:Y:S01]  /*2320*/  MUFU.EX2 R129, R43 ;  /* 0x0000002b00817308 */ /* 0x000f620000000800 */
[----:B--2---:R-:W-:Y:S01]  /*2330*/  @!P4 FMUL R12, R12, R12 ;  /* 0x0000000c0c0cc220 */ /* 0x004fe20000400000 */
[----:B------:R-:W-:-:S05]  /*2340*/  FSETP.GEU.AND P4, PT, R50, -126, PT ;  /* 0xc2fc00003200780b */ /* 0x000fca0003f8e000 */
[----:B------:R-:W-:Y:S01]  /*2350*/  @!P2 FMUL R46, R46, 0.5 ;  /* 0x3f0000002e2ea820 */ /* 0x000fe20000400000 */
[----:B------:R-:W2:Y:S01]  /*2360*/  MUFU.EX2 R133, R51 ;  /* 0x0000003300857308 */ /* 0x000ea20000000800 */
[----:B---3--:R-:W-:Y:S01]  /*2370*/  @!P3 FMUL R127, R127, R127 ;  /* 0x0000007f7f7fb220 */ /* 0x008fe20000400000 */
[----:B------:R-:W-:-:S05]  /*2380*/  FSETP.GEU.AND P3, PT, R47, -126, PT ;  /* 0xc2fc00002f00780b */ /* 0x000fca0003f6e000 */
[----:B------:R-:W-:Y:S01]  /*2390*/  @!P4 FMUL R50, R50, 0.5 ;  /* 0x3f0000003232c820 */ /* 0x000fe20000400000 */
[----:B------:R-:W3:Y:S01]  /*23a0*/  MUFU.EX2 R42, R42 ;  /* 0x0000002a002a7308 */ /* 0x000ee20000000800 */
[----:B-----5:R-:W-:Y:S01]  /*23b0*/  @!P5 FMUL R129, R129, R129 ;  /* 0x000000818181d220 */ /* 0x020fe20000400000 */
[----:B------:R-:W-:-:S03]  /*23c0*/  FSETP.GEU.AND P5, PT, R55, -126, PT ;  /* 0xc2fc00003700780b */ /* 0x000fc60003fae000 */
[----:B------:R-:W-:Y:S02]  /*23d0*/  FADD R20, R6, R129 ;  /* 0x0000008106147221 */ /* 0x000fe40000000000 */
[----:B------:R-:W-:Y:S01]  /*23e0*/  @!P3 FMUL R47, R47, 0.5 ;  /* 0x3f0000002f2fb820 */ /* 0x000fe20000400000 */
[----:B------:R-:W5:Y:S01]  /*23f0*/  MUFU.EX2 R46, R46 ;  /* 0x0000002e002e7308 */ /* 0x000f620000000800 */
[----:B--2---:R-:W-:Y:S01]  /*2400*/  @!P1 FMUL R133, R133, R133 ;  /* 0x0000008585859220 */ /* 0x004fe20000400000 */
[----:B------:R-:W-:-:S03]  /*2410*/  FSETP.GEU.AND P1, PT, R0, -126, PT ;  /* 0xc2fc00000000780b */ /* 0x000fc60003f2e000 */
[----:B------:R-:W-:Y:S02]  /*2420*/  FADD R21, R10, R133 ;  /* 0x000000850a157221 */ /* 0x000fe40000000000 */
[----:B------:R-:W-:Y:S01]  /*2430*/  @!P5 FMUL R55, R55, 0.5 ;  /* 0x3f0000003737d820 */ /* 0x000fe20000400000 */
[----:B------:R-:W2:Y:S01]  /*2440*/  MUFU.EX2 R131, R47 ;  /* 0x0000002f00837308 */ /* 0x000ea20000000800 */
[----:B---3--:R-:W-:Y:S01]  /*2450*/  @!P6 FMUL R42, R42, R42 ;  /* 0x0000002a2a2ae220 */ /* 0x008fe20000400000 */
[----:B------:R-:W-:-:S04]  /*2460*/  FADD R22, R20, R21 ;  /* 0x0000001514167221 */ /* 0x000fc80000000000 */
[----:B------:R-:W-:Y:S01]  /*2470*/  F2FP.BF16.F32.PACK_AB R129, R129, R42 ;  /* 0x0000002a8181723e */ /* 0x000fe200000010ff */
[----:B------:R-:W-:Y:S01]  /*2480*/  @!P1 FMUL R0, R0, 0.5 ;  /* 0x3f00000000009820 */ /* 0x000fe20000400000 */
[----:B------:R-:W3:Y:S01]  /*2490*/  MUFU.EX2 R50, R50 ;  /* 0x0000003200327308 */ /* 0x000ee20000000800 */
[----:B-----5:R-:W-:-:S04]  /*24a0*/  @!P2 FMUL R46, R46, R46 ;  /* 0x0000002e2e2ea220 */ /* 0x020fc80000400000 */
[----:B------:R-:W-:Y:S01]  /*24b0*/  FADD R13, R123, R46 ;  /* 0x0000002e7b0d7221 */ /* 0x000fe20000000000 */
[----:B------:R-:W-:Y:S02]  /*24c0*/  F2FP.BF16.F32.PACK_AB R123, R8, R123 ;  /* 0x0000007b087b723e */ /* 0x000fe400000010ff */
[----:B------:R-:W5:Y:S01]  /*24d0*/  MUFU.EX2 R135, R55 ;  /* 0x0000003700877308 */ /* 0x000f620000000800 */
[----:B--2---:R-:W-:-:S04]  /*24e0*/  @!P3 FMUL R131, R131, R131 ;  /* 0x000000838383b220 */ /* 0x004fc80000400000 */
[----:B------:R-:W-:Y:S01]  /*24f0*/  FADD R17, R8, R131 ;  /* 0x0000008308117221 */ /* 0x000fe20000000000 */
[----:B------:R-:W-:Y:S02]  /*2500*/  F2FP.BF16.F32.PACK_AB R131, R131, R46 ;  /* 0x0000002e8383723e */ /* 0x000fe400000010ff */
[----:B------:R2:W1:Y:S01]  /*2510*/  MUFU.EX2 R14, R0 ;  /* 0x00000000000e7308 */ /* 0x0004620000000800 */
[----:B---3--:R-:W-:-:S04]  /*2520*/  @!P4 FMUL R50, R50, R50 ;  /* 0x000000323232c220 */ /* 0x008fc80000400000 */
[----:B------:R-:W-:Y:S01]  /*2530*/  FADD R21, R125, R50 ;  /* 0x000000327d157221 */ /* 0x000fe20000000000 */
[----:B------:R-:W-:Y:S02]  /*2540*/  F2FP.BF16.F32.PACK_AB R125, R10, R125 ;  /* 0x0000007d0a7d723e */ /* 0x000fe400000010ff */
[----:B------:R-:W-:Y:S01]  /*2550*/  F2FP.BF16.F32.PACK_AB R133, R133, R50 ;  /* 0x000000328585723e */ /* 0x000fe200000010ff */
[----:B-----5:R-:W-:Y:S01]  /*2560*/  @!P5 FMUL R135, R135, R135 ;  /* 0x000000878787d220 */ /* 0x020fe20000400000 */
[----:B--2---:R-:W-:Y:S01]  /*2570*/  FADD R0, R121, R42 ;  /* 0x0000002a79007221 */ /* 0x004fe20000000000 */
[----:B------:R-:W-:Y:S02]  /*2580*/  F2FP.BF16.F32.PACK_AB R121, R6, R121 ;  /* 0x000000790679723e */ /* 0x000fe400000010ff */
[----:B------:R-:W-:Y:S01]  /*2590*/  FADD R20, R12, R135 ;  /* 0x000000870c147221 */ /* 0x000fe20000000000 */
[----:B------:R-:W-:Y:S01]  /*25a0*/  FADD R0, R0, R21 ;  /* 0x0000001500007221 */ /* 0x000fe20000000000 */
[----:B-1----:R-:W-:-:S02]  /*25b0*/  @!P1 FMUL R14, R14, R14 ;  /* 0x0000000e0e0e9220 */ /* 0x002fc40000400000 */
[----:B------:R-:W-:Y:S02]  /*25c0*/  FADD R17, R17, R20 ;  /* 0x0000001411117221 */ /* 0x000fe40000000000 */
[----:B------:R-:W-:Y:S02]  /*25d0*/  FADD R18, R127, R14 ;  /* 0x0000000e7f127221 */ /* 0x000fe40000000000 */
[----:B------:R-:W-:Y:S01]  /*25e0*/  FADD R22, R22, R17 ;  /* 0x0000001116167221 */ /* 0x000fe20000000000 */
[----:B------:R-:W-:Y:S01]  /*25f0*/  F2FP.BF16.F32.PACK_AB R127, R12, R127 ;  /* 0x0000007f0c7f723e */ /* 0x000fe200000010ff */
[----:B------:R-:W-:-:S04]  /*2600*/  FADD R13, R13, R18 ;  /* 0x000000120d0d7221 */ /* 0x000fc80000000000 */
[----:B------:R-:W-:Y:S01]  /*2610*/  FADD R13, R0, R13 ;  /* 0x0000000d000d7221 */ /* 0x000fe20000000000 */
[----:B------:R-:W-:-:S03]  /*2620*/  FADD R0, R16, R15 ;  /* 0x0000000f10007221 */ /* 0x000fc60000000000 */
[----:B----4-:R-:W-:Y:S01]  /*2630*/  FADD R2, R13, R22 ;  /* 0x000000160d027221 */ /* 0x010fe20000000000 */
[----:B------:R-:W-:Y:S06]  /*2640*/  @!P0 BRA `(.L_x_19) ;  /* 0x0000000000048947 */ /* 0x000fec0003800000 */
[----:B------:R-:W-:Y:S01]  /*2650*/  BPT.TRAP 0x1 ;  /* 0x000000040000795c */ /* 0x000fe20000300000 */
.L_x_19:
[----:B------:R-:W1:Y:S01]  /*2660*/  SYNCS.PHASECHK.TRANS64.TRYWAIT P1, [UR36+0x2a008], R23 ;  /* 0x02a00817ff0075a7 */ /* 0x000e620008020164 */
[----:B------:R-:W-:Y:S01]  /*2670*/  ULOP3.LUT UR7, UR30, 0x2000000, URZ, 0xfc, !UPT ;  /* 0x020000001e077892 */ /* 0x000fe2000f8efc3f */
[----:B-1----:R-:W-:Y:S11]  /*2680*/  @!P1 BRA `(.L_x_20) ;  /* 0x0000005c00049947 */ /* 0x002ff60003800000 */
.L_x_100:
[----:B------:R-:W-:Y:S01]  /*2690*/  UIADD3 UR10, UR7, 0x600, URZ ;  /* 0x00000600070a7890 */ /* 0x000fe2000fffe03f */
[----:B------:R-:W-:Y:S01]  /*26a0*/  WARPGROUP.ARRIVE ;  /* 0x00000000000079c5 */ /* 0x000fe20000000000 */
[----:B------:R-:W-:Y:S01]  /*26b0*/  UMOV UR11, 0x40000040 ;  /* 0x40000040000b7882 */ /* 0x000fe20000000000 */
[----:B------:R-:W-:-:S06]  /*26c0*/  F2FP.BF16.F32.PACK_AB R135, R135, R14 ;  /* 0x0000000e8787723e */ /* 0x000fcc00000010ff */
[----:B------:R-:W-:Y:S01]  /*26d0*/  HGMMA.64x192x16.F32.BF16 R24, R120, gdesc[UR8].tnspB, RZ, !UPT, gsb0 ;  /* 0x42e0000878187df0 */ /* 0x000fe2000c0018ff */
[----:B------:R-:W-:Y:S01]  /*26e0*/  UIADD3 UR10, UR7, 0x680, URZ ;  /* 0x00000680070a7890 */ /* 0x000fe2000fffe03f */
[----:B------:R-:W-:Y:S01]  /*26f0*/  UMOV UR11, 0x40000040 ;  /* 0x40000040000b7882 */ /* 0x000fe20000000000 */
[----:B------:R-:W-:Y:S02]  /*2700*/  WARPGROUP.DEPBAR.LE gsb0, 0x0 ;  /* 0x00008000000079c5 */ /* 0x000fe40000010000 */
[----:B------:R-:W-:-:S15]  /*2710*/  WARPGROUP.ARRIVE ;  /* 0x00000000000079c5 */ /* 0x000fde0000000000 */
[----:B------:R-:W-:Y:S01]  /*2720*/  HGMMA.64x192x16.F32.BF16 R24, R124, gdesc[UR8].tnspB, R24, gsb0 ;  /* 0x42e000087c187df0 */ /* 0x000fe20008001818 */
        /* <DEDUP_REMOVED lines=9> */
[----:B------:R-:W-:Y:S03]  /*27c0*/  HGMMA.64x192x16.F32.BF16 R24, R132, gdesc[UR8].tnspB, R24, gsb0 ;  /* 0x42e0000884187df0 */ /* 0x000fe60008001818 */
[----:B------:R-:W-:Y:S02]  /*27d0*/  WARPGROUP.DEPBAR.LE gsb0, 0x0 ;  /* 0x00008000000079c5 */ /* 0x000fe40000010000 */
[----:B------:R-:W-:Y:S05]  /*27e0*/  @!P0 BRA `(.L_x_21) ;  /* 0x0000000000048947 */ /* 0x000fea0003800000 */
[----:B------:R-:W-:Y:S01]  /*27f0*/  BPT.TRAP 0x1 ;  /* 0x000000040000795c */ /* 0x000fe20000300000 */
.L_x_21:
[----:B------:R-:W-:Y:S02]  /*2800*/  UISETP.GT.U32.AND UP0, UPT, UR4, 0x1, UPT ;  /* 0x000000010400788c */ /* 0x000fe4000bf04070 */
[----:B------:R-:W-:-:S04]  /*2810*/  UIADD3 UR10, UR36, 0x2a028, URZ ;  /* 0x0002a028240a7890 */ /* 0x000fc8000fffe03f */
[----:B------:R-:W-:Y:S01]  /*2820*/  PLOP3.LUT P1, PT, PT, PT, UP0, 0x80, 0x0 ;  /* 0x000000000000781c */ /* 0x000fe20003f2f008 */
[----:B------:R-:W-:-:S09]  /*2830*/  UPRMT UR10, URZ, 0x654, UR10 ;  /* 0x000006543f0a7896 */ /* 0x000fd2000800000a */
[----:B------:R-:W-:Y:S03]  /*2840*/  SYNCS.ARRIVE.TRANS64.RED.A1T0 RZ, [UR10], RZ ;  /* 0x000000ffffff79a7 */ /* 0x000fe6000810040a */
[----:B------:R-:W-:Y:S05]  /*2850*/  @P1 BRA `(.L_x_22) ;  /* 0x0000000000041947 */ /* 0x000fea0003800000 */
[----:B------:R-:W-:Y:S01]  /*2860*/  BPT.TRAP 0x1 ;  /* 0x000000040000795c */ /* 0x000fe20000300000 */
.L_x_22:
[----:B------:R-:W2:Y:S02]  /*2870*/  LDC R5, c[0x0][0x28c] ;  /* 0x0000a300ff057b82 */ /* 0x000ea40000000800 */
[----:B--2---:R-:W-:-:S13]  /*2880*/  ISETP.GE.AND P2, PT, R5, 0x41, PT ;  /* 0x000000410500780c */ /* 0x004fda0003f46270 */
[----:B------:R-:W-:Y:S05]  /*2890*/  @!P2 BRA `(.L_x_23) ;  /* 0x0000001c00e8a947 */ /* 0x000fea0003800000 */
[----:B------:R-:W-:Y:S01]  /*28a0*/  IADD3 R5, R5, 0x3f, RZ ;  /* 0x0000003f05057810 */ /* 0x000fe20007ffe0ff */
[----:B------:R-:W-:Y:S01]  /*28b0*/  UMOV UR38, 0x2 ;  /* 0x0000000200267882 */ /* 0x000fe20000000000 */
[----:B------:R-:W-:Y:S01]  /*28c0*/  MOV R9, R4 ;  /* 0x0000000400097202 */ /* 0x000fe20000000f00 */
[----:B------:R-:W-:Y:S01]  /*28d0*/  UMOV UR4, 0x1 ;  /* 0x0000000100047882 */ /* 0x000fe20000000000 */
[----:B-1----:R-:W-:Y:S01]  /*28e0*/  SHF.R.S32.HI R6, RZ, 0x1f, R5 ;  /* 0x0000001fff067819 */ /* 0x002fe20000011405 */
[----:B------:R-:W-:Y:S01]  /*28f0*/  ULDC UR39, c[0x0][0x604] ;  /* 0x0001810000277ab9 */ /* 0x000fe20000000800 */
[----:B------:R-:W-:Y:S02]  /*2900*/  MOV R7, R3 ;  /* 0x0000000300077202 */ /* 0x000fe40000000f00 */
[----:B------:R-:W-:Y:S02]  /*2910*/  LEA.HI R5, R6, R5, RZ, 0x6 ;  /* 0x0000000506057211 */ /* 0x000fe400078f30ff */
[----:B------:R-:W-:-:S02]  /*2920*/  MOV R6, RZ ;  /* 0x000000ff00067202 */ /* 0x000fc40000000f00 */
[----:B------:R-:W-:-:S07]  /*2930*/  SHF.R.S32.HI R5, RZ, 0x6, R5 ;  /* 0x00000006ff057819 */ /* 0x000fce0000011405 */
.L_x_34:
[----:B------:R-:W-:-:S13]  /*2940*/  PLOP3.LUT P3, PT, PT, PT, UP1, 0x80, 0x0 ;  /* 0x000000000000781c */ /* 0x000fda0003f6f018 */
[----:B------:R-:W-:Y:S05]  /*2950*/  @!P3 BRA `(.L_x_24) ;  /* 0x000000000004b947 */ /* 0x000fea0003800000 */
[----:B------:R-:W-:Y:S01]  /*2960*/  BPT.TRAP 0x1 ;  /* 0x000000040000795c */ /* 0x000fe20000300000 */
.L_x_24:
[----:B------:R-:W-:Y:S01]  /*2970*/  ULEA UR10, UR38, UR36, 0x3 ;  /* 0x00000024260a7291 */ /* 0x000fe2000f8e183f */
[----:B------:R-:W-:-:S08]  /*2980*/  SHF.L.U32 R3, R6, 0x1f, RZ ;  /* 0x0000001f06037819 */ /* 0x000fd000000006ff */
[----:B------:R-:W1:Y:S02]  /*2990*/  SYNCS.PHASECHK.TRANS64.TRYWAIT P2, [UR10+0x2a000], R3 ;  /* 0x02a00003ff0075a7 */ /* 0x000e64000804014a */
[----:B-1----:R-:W-:Y:S05]  /*29a0*/  @!P2 BRA `(.L_x_25) ;  /* 0x000000580054a947 */ /* 0x002fea0003800000 */
.L_x_101:
[----:B------:R-:W-:Y:S01]  /*29b0*/  UIMAD UR54, UR38, 0x600, UR6 ;  /* 0x00000600263678a4 */ /* 0x000fe2000f8e0206 */
[----:B------:R-:W-:Y:S01]  /*29c0*/  WARPGROUP.ARRIVE ;  /* 0x00000000000079c5 */ /* 0x000fe20000000000 */
[----:B------:R-:W-:Y:S01]  /*29d0*/  UMOV UR55, 0x40000040 ;  /* 0x4000004000377882 */ /* 0x000fe20000000000 */
[----:B------:R-:W-:Y:S01]  /*29e0*/  UMOV UR51, 0x40000040 ;  /* 0x4000004000337882 */ /* 0x000fe20000000000 */
[----:B------:R-:W-:Y:S02]  /*29f0*/  UIADD3 UR50, UR54, 0x2, URZ ;  /* 0x0000000236327890 */ /* 0x000fe4000fffe03f */
[----:B------:R-:W-:Y:S01]  /*2a00*/  UIADD3 UR46, UR54, 0x4, URZ ;  /* 0x00000004362e7890 */ /* 0x000fe2000fffe03f */
[----:B------:R-:W-:Y:S02]  /*2a10*/  UMOV UR47, 0x40000040 ;  /* 0x40000040002f7882 */ /* 0x000fe40000000000 */
[----:B------:R-:W-:Y:S01]  /*2a20*/  HGMMA.64x64x16.F32.BF16 R120, gdesc[UR52], RZ, !UPT, gsb0 ;  /* 0x00e00000347879f0 */ /* 0x000fe2000c0018ff */
[----:B------:R-:W-:Y:S01]  /*2a30*/  UIADD3 UR42, UR54, 0x6, URZ ;  /* 0x00000006362a7890 */ /* 0x000fe2000fffe03f */
[----:B------:R-:W-:Y:S01]  /*2a40*/  UMOV UR43, 0x40000040 ;  /* 0x40000040002b7882 */ /* 0x000fe20000000000 */
        /* <DEDUP_REMOVED lines=16> */
[----:B------:R-:W-:-:S04]  /*2b50*/  UIADD3 UR38, UR38, 0x1, URZ ;  /* 0x0000000126267890 */ /* 0x000fc8000fffe03f */
[----:B------:R-:W-:-:S04]  /*2b60*/  UISETP.NE.AND UP0, UPT, UR38, 0x5, UPT ;  /* 0x000000052600788c */ /* 0x000fc8000bf05270 */
[----:B------:R-:W-:Y:S01]  /*2b70*/  USEL UR38, UR38, URZ, UP0 ;  /* 0x0000003f26267287 */ /* 0x000fe20008000000 */
        /* <DEDUP_REMOVED lines=30> */
[----:B------:R-:W-:-:S06]  /*2d60*/  USEL UR10, URZ, 0x1, UP0 ;  /* 0x000000013f0a7887 */ /* 0x000fcc0008000000 */
[----:B------:R-:W-:Y:S01]  /*2d70*/  LOP3.LUT R6, R6, UR10, RZ, 0x3c, !PT ;  /* 0x0000000a06067c12 */ /* 0x000fe2000f8e3cff */
[----:B------:R-:W-:Y:S02]  /*2d80*/  WARPGROUP.DEPBAR.LE gsb0, 0x0 ;  /* 0x00008000000079c5 */ /* 0x000fe40000010000 */
[----:B------:R-:W-:-:S06]  /*2d90*/  WARPGROUP.ARRIVE ;  /* 0x00000000000079c5 */ /* 0x000fcc0000000000 */
[----:B------:R-:W-:Y:S03]  /*2da0*/  HGMMA.64x64x16.F32.BF16 R120, gdesc[UR56], R120, gsb0 ;  /* 0x00e00000387879f0 */ /* 0x000fe60008001878 */
[----:B------:R-:W-:Y:S02]  /*2db0*/  WARPGROUP.DEPBAR.LE gsb0, 0x0 ;  /* 0x00008000000079c5 */ /* 0x000fe40000010000 */
[----:B------:R-:W-:Y:S05]  /*2dc0*/  @!P3 BRA `(.L_x_26) ;  /* 0x000000000004b947 */ /* 0x000fea0003800000 */
[----:B------:R-:W-:Y:S01]  /*2dd0*/  BPT.TRAP 0x1 ;  /* 0x000000040000795c */ /* 0x000fe20000300000 */
.L_x_26:
[----:B-1----:R-:W-:Y:S01]  /*2de0*/  FMNMX R4, R120, R9, !PT ;  /* 0x0000000978047209 */ /* 0x002fe20007800000 */
[----:B------:R-:W-:-:S03]  /*2df0*/  ULEA UR10, UR38, UR36, 0x3 ;  /* 0x00000024260a7291 */ /* 0x000fc6000f8e183f */
        /* <DEDUP_REMOVED lines=14> */
[----:B------:R-:W-:-:S05]  /*2ee0*/  FMNMX R3, R149, R4, !PT ;  /* 0x0000000495037209 */ /* 0x000fca0007800000 */
[----:B------:R-:W1:Y:S02]  /*2ef0*/  SHFL.BFLY PT, R4, R3, 0x1, 0x1f ;  /* 0x0c201f0003047f89 */ /* 0x000e6400000e0000 */
[----:B-1----:R-:W-:Y:S02]  /*2f00*/  FMNMX R8, R3, R4, !PT ;  /* 0x0000000403087209 */ /* 0x002fe40007800000 */
[----:B------:R-:W-:-:S03]  /*2f10*/  FMNMX R4, R122, R7, !PT ;  /* 0x000000077a047209 */ /* 0x000fc60007800000 */
[----:B------:R-:W1:Y:S01]  /*2f20*/  SHFL.BFLY PT, R11, R8, 0x2, 0x1f ;  /* 0x0c401f00080b7f89 */ /* 0x000e6200000e0000 */
[----:B------:R-:W-:-:S04]  /*2f30*/  FMNMX R13, R123, R4, !PT ;  /* 0x000000047b0d7209 */ /* 0x000fc80007800000 */
[----:B------:R-:W-:-:S04]  /*2f40*/  FMNMX R4, R126, R13, !PT ;  /* 0x0000000d7e047209 */ /* 0x000fc80007800000 */
[----:B------:R-:W-:-:S04]  /*2f50*/  FMNMX R13, R127, R4, !PT ;  /* 0x000000047f0d7209 */ /* 0x000fc80007800000 */
[----:B------:R-:W-:Y:S02]  /*2f60*/  FMNMX R10, R130, R13, !PT ;  /* 0x0000000d820a7209 */ /* 0x000fe40007800000 */
[----:B-1----:R-:W-:Y:S02]  /*2f70*/  FMNMX R4, R8, R11, !PT ;  /* 0x0000000b08047209 */ /* 0x002fe40007800000 */
[----:B------:R-:W-:Y:S02]  /*2f80*/  FMNMX R11, R131, R10, !PT ;  /* 0x0000000a830b7209 */ /* 0x000fe40007800000 */
[----:B------:R-:W-:Y:S02]  /*2f90*/  FSETP.NEU.AND P2, PT, R4, -INF , PT ;  /* 0xff8000000400780b */ /* 0x000fe40003f4d000 */
[----:B------:R-:W-:Y:S02]  /*2fa0*/  FMNMX R14, R134, R11, !PT ;  /* 0x0000000b860e7209 */ /* 0x000fe40007800000 */
[----:B------:R-:W-:-:S02]  /*2fb0*/  FSEL R10, R4, RZ, P2 ;  /* 0x000000ff040a7208 */ /* 0x000fc40001000000 */
[----:B------:R-:W-:-:S03]  /*2fc0*/  FMNMX R3, R135, R14, !PT ;  /* 0x0000000e87037209 */ /* 0x000fc60007800000 */
[----:B------:R-:W-:Y:S01]  /*2fd0*/  FMUL R12, R10, UR39 ;  /* 0x000000270a0c7c20 */ /* 0x000fe20008400000 */
[----:B------:R-:W-:Y:S01]  /*2fe0*/  FMNMX R8, R138, R3, !PT ;  /* 0x000000038a087209 */ /* 0x000fe20007800000 */
[----:B------:R-:W-:Y:S02]  /*2ff0*/  FADD R10, -R10, R9 ;  /* 0x000000090a0a7221 */ /* 0x000fe40000000100 */
[--C-:B------:R-:W-:Y:S01]  /*3000*/  FFMA R120, R120, UR39, -R12.reuse ;  /* 0x0000002778787c23 */ /* 0x100fe2000800080c */
[--C-:B------:R-:W-:Y:S01]  /*3010*/  FFMA R11, R121, UR39, -R12.reuse ;  /* 0x00000027790b7c23 */ /* 0x100fe2000800080c */
[----:B------:R-:W-:Y:S01]  /*3020*/  FMNMX R3, R139, R8, !PT ;  /* 0x000000088b037209 */ /* 0x000fe20007800000 */
[--C-:B------:R-:W-:Y:S01]  /*3030*/  FFMA R125, R125, UR39, -R12.reuse ;  /* 0x000000277d7d7c23 */ /* 0x100fe2000800080c */
[--C-:B------:R-:W-:Y:S01]  /*3040*/  FFMA R128, R128, UR39, -R12.reuse ;  /* 0x0000002780807c23 */ /* 0x100fe2000800080c */
[----:B------:R-:W-:Y:S01]  /*3050*/  FSETP.GEU.AND P5, PT, R120, -126, PT ;  /* 0xc2fc00007800780b */ /* 0x000fe20003fae000 */
[--C-:B------:R-:W-:Y:S01]  /*3060*/  FFMA R129, R129, UR39, -R12.reuse ;  /* 0x0000002781817c23 */ /* 0x100fe2000800080c */
[----:B------:R-:W-:Y:S01]  /*3070*/  FSETP.GEU.AND P3, PT, R11, -126, PT ;  /* 0xc2fc00000b00780b */ /* 0x000fe20003f6e000 */
[--C-:B------:R-:W-:Y:S01]  /*3080*/  FFMA R132, R132, UR39, -R12.reuse ;  /* 0x0000002784847c23 */ /* 0x100fe2000800080c */
[----:B------:R-:W-:Y:S01]  /*3090*/  FMNMX R8, R142, R3, !PT ;  /* 0x000000038e087209 */ /* 0x000fe20007800000 */
        /* <DEDUP_REMOVED lines=8> */
[----:B------:R-:W-:Y:S01]  /*3120*/  @!P5 FMUL R120, R120, 0.5 ;  /* 0x3f0000007878d820 */ /* 0x000fe20000400000 */
[----:B------:R-:W-:Y:S01]  /*3130*/  FSETP.GEU.AND P2, PT, R8, -126, PT ;  /* 0xc2fc00000800780b */ /* 0x000fe20003f4e000 */
[----:B------:R-:W-:Y:S01]  /*3140*/  @!P3 FMUL R11, R11, 0.5 ;  /* 0x3f0000000b0bb820 */ /* 0x000fe20000400000 */
[----:B------:R-:W-:Y:S01]  /*3150*/  FMNMX R3, R147, R14, !PT ;  /* 0x0000000e93037209 */ /* 0x000fe20007800000 */
[--C-:B------:R-:W-:Y:S01]  /*3160*/  FFMA R140, R140, UR39, -R12.reuse ;  /* 0x000000278c8c7c23 */ /* 0x100fe2000800080c */
[--C-:B------:R-:W-:Y:S01]  /*3170*/  FFMA R141, R141, UR39, -R12.reuse ;  /* 0x000000278d8d7c23 */ /* 0x100fe2000800080c */
[----:B------:R-:W1:Y:S01]  /*3180*/  MUFU.EX2 R120, R120 ;  /* 0x0000007800787308 */ /* 0x000e620000000800 */
[----:B------:R-:W-:Y:S01]  /*3190*/  FMNMX R14, R150, R3, !PT ;  /* 0x00000003960e7209 */ /* 0x000fe20007800000 */
[----:B------:R-:W-:Y:S01]  /*31a0*/  @!P4 FMUL R125, R125, 0.5 ;  /* 0x3f0000007d7dc820 */ /* 0x000fe20000400000 */
[--C-:B------:R-:W-:Y:S01]  /*31b0*/  FFMA R144, R144, UR39, -R12.reuse ;  /* 0x0000002790907c23 */ /* 0x100fe2000800080c */
[----:B------:R-:W-:Y:S01]  /*31c0*/  @!P6 FMUL R128, R128, 0.5 ;  /* 0x3f0000008080e820 */ /* 0x000fe20000400000 */
[----:B------:R-:W-:Y:S01]  /*31d0*/  FMNMX R14, R151, R14, !PT ;  /* 0x0000000e970e7209 */ /* 0x000fe20007800000 */
[--C-:B------:R-:W-:Y:S01]  /*31e0*/  FFMA R145, R145, UR39, -R12.reuse ;  /* 0x0000002791917c23 */ /* 0x100fe2000800080c */
[--C-:B------:R-:W-:Y:S01]  /*31f0*/  FFMA R148, R148, UR39, -R12.reuse ;  /* 0x0000002794947c23 */ /* 0x100fe2000800080c */
[----:B------:R-:W2:Y:S01]  /*3200*/  MUFU.EX2 R11, R11 ;  /* 0x0000000b000b7308 */ /* 0x000ea20000000800 */
[----:B------:R-:W-:Y:S01]  /*3210*/  @!P2 FMUL R8, R8, 0.5 ;  /* 0x3f0000000808a820 */ /* 0x000fe20000400000 */
[----:B------:R-:W3:Y:S01]  /*3220*/  SHFL.BFLY PT, R3, R14, 0x1, 0x1f ;  /* 0x0c201f000e037f89 */ /* 0x000ee200000e0000 */
[----:B------:R-:W-:Y:S01]  /*3230*/  FFMA R149, R149, UR39, -R12 ;  /* 0x0000002795957c23 */ /* 0x000fe2000800080c */
[----:B------:R-:W-:-:S04]  /*3240*/  FMUL R10, R10, UR39 ;  /* 0x000000270a0a7c20 */ /* 0x000fc80008400000 */
[----:B------:R-:W4:Y:S01]  /*3250*/  MUFU.EX2 R8, R8 ;  /* 0x0000000800087308 */ /* 0x000f220000000800 */
[----:B-1----:R-:W-:Y:S01]  /*3260*/  @!P5 FMUL R120, R120, R120 ;  /* 0x000000787878d220 */ /* 0x002fe20000400000 */
[----:B------:R-:W-:-:S06]  /*3270*/  FSETP.GEU.AND P5, PT, R129, -126, PT ;  /* 0xc2fc00008100780b */ /* 0x000fcc0003fae000 */
[----:B------:R-:W1:Y:S01]  /*3280*/  MUFU.EX2 R124, R128 ;  /* 0x00000080007c7308 */ /* 0x000e620000000800 */
[----:B--2---:R-:W-:Y:S01]  /*3290*/  @!P3 FMUL R11, R11, R11 ;  /* 0x0000000b0b0bb220 */ /* 0x004fe20000400000 */
[----:B------:R-:W-:-:S05]  /*32a0*/  FSETP.GEU.AND P3, PT, R132, -126, PT ;  /* 0xc2fc00008400780b */ /* 0x000fca0003f6e000 */
[----:B------:R-:W-:Y:S01]  /*32b0*/  @!P5 FMUL R129, R129, 0.5 ;  /* 0x3f0000008181d820 */ /* 0x000fe20000400000 */
[----:B------:R-:W2:Y:S01]  /*32c0*/  MUFU.EX2 R125, R125 ;  /* 0x0000007d007d7308 */ /* 0x000ea20000000800 */
[----:B----4-:R-:W-:Y:S01]  /*32d0*/  @!P2 FMUL R8, R8, R8 ;  /* 0x000000080808a220 */ /* 0x010fe20000400000 */
[----:B------:R-:W-:Y:S02]  /*32e0*/  FSETP.GEU.AND P2, PT, R133, -126, PT ;  /* 0xc2fc00008500780b */ /* 0x000fe40003f4e000 */
[----:B---3--:R-:W-:-:S03]  /*32f0*/  FMNMX R3, R14, R3, !PT ;  /* 0x000000030e037209 */ /* 0x008fc60007800000 */
[----:B------:R-:W-:Y:S01]  /*3300*/  @!P3 FMUL R132, R132, 0.5 ;  /* 0x3f0000008484b820 */ /* 0x000fe20000400000 */
[----:B------:R-:W3:Y:S01]  /*3310*/  MUFU.EX2 R129, R129 ;  /* 0x0000008100817308 */ /* 0x000ee20000000800 */
[----:B-1----:R-:W-:Y:S01]  /*3320*/  @!P6 FMUL R124, R124, R124 ;  /* 0x0000007c7c7ce220 */ /* 0x002fe20000400000 */
[----:B------:R-:W-:Y:S01]  /*3330*/  FSETP.GEU.AND P6, PT, R137, -126, PT ;  /* 0xc2fc00008900780b */ /* 0x000fe20003fce000 */
[----:B------:R-:W1:Y:S04]  /*3340*/  SHFL.BFLY PT, R14, R3, 0x2, 0x1f ;  /* 0x0c401f00030e7f89 */ /* 0x000e6800000e0000 */
[----:B------:R-:W-:Y:S01]  /*3350*/  @!P2 FMUL R133, R133, 0.5 ;  /* 0x3f0000008585a820 */ /* 0x000fe20000400000 */
[----:B------:R-:W4:Y:S01]  /*3360*/  MUFU.EX2 R132, R132 ;  /* 0x0000008400847308 */ /* 0x000f220000000800 */
        /* <DEDUP_REMOVED lines=8> */
[----:B----4-:R-:W-:Y:S01]  /*33f0*/  @!P3 FMUL R132, R132, R132 ;  /* 0x000000848484b220 */ /* 0x010fe20000400000 */
[----:B------:R-:W-:Y:S02]  /*3400*/  FSETP.GEU.AND P3, PT, R141, -126, PT ;  /* 0xc2fc00008d00780b */ /* 0x000fe40003f6e000 */
[----:B-1----:R-:W-:-:S03]  /*3410*/  FMNMX R3, R3, R14, !PT ;  /* 0x0000000e03037209 */ /* 0x002fc60007800000 */
[----:B------:R-:W-:Y:S01]  /*3420*/  @!P5 FMUL R140, R140, 0.5 ;  /* 0x3f0000008c8cd820 */ /* 0x000fe20000400000 */
[----:B------:R-:W1:Y:S01]  /*3430*/  MUFU.EX2 R13, R136 ;  /* 0x00000088000d7308 */ /* 0x000e620000000800 */
[----:B--2---:R-:W-:Y:S01]  /*3440*/  @!P2 FMUL R133, R133, R133 ;  /* 0x000000858585a220 */ /* 0x004fe20000400000 */
[----:B------:R-:W-:-:S05]  /*3450*/  FSETP.GEU.AND P2, PT, R144, -126, PT ;  /* 0xc2fc00009000780b */ /* 0x000fca0003f4e000 */
[----:B------:R-:W-:Y:S01]  /*3460*/  @!P3 FMUL R141, R141, 0.5 ;  /* 0x3f0000008d8db820 */ /* 0x000fe20000400000 */
[----:B------:R-:W2:Y:S01]  /*3470*/  MUFU.EX2 R15, R140 ;  /* 0x0000008c000f7308 */ /* 0x000ea20000000800 */
[----:B---3--:R-:W-:Y:S01]  /*3480*/  @!P6 FMUL R128, R128, R128 ;  /* 0x000000808080e220 */ /* 0x008fe20000400000 */
[----:B------:R-:W-:-:S04]  /*3490*/  FSETP.NEU.AND P6, PT, R3, -INF , PT ;  /* 0xff8000000300780b */ /* 0x000fc80003fcd000 */
[----:B------:R-:W-:Y:S01]  /*34a0*/  FSEL R18, R3, RZ, P6 ;  /* 0x000000ff03127208 */ /* 0x000fe20003000000 */
[----:B------:R-:W-:Y:S01]  /*34b0*/  @!P2 FMUL R144, R144, 0.5 ;  /* 0x3f0000009090a820 */ /* 0x000fe20000400000 */
[----:B------:R-:W3:Y:S01]  /*34c0*/  MUFU.EX2 R14, R141 ;  /* 0x0000008d000e7308 */ /* 0x000ee20000000800 */
[----:B-1----:R-:W-:Y:S01]  /*34d0*/  @!P4 FMUL R13, R13, R13 ;  /* 0x0000000d0d0dc220 */ /* 0x002fe20000400000 */
[----:B------:R-:W-:Y:S01]  /*34e0*/  FSETP.GEU.AND P4, PT, R145, -126, PT ;  /* 0xc2fc00009100780b */ /* 0x000fe20003f8e000 */
[----:B------:R-:W-:Y:S01]  /*34f0*/  FMUL R20, R18, UR39 ;  /* 0x0000002712147c20 */ /* 0x000fe20008400000 */
[----:B------:R-:W-:Y:S01]  /*3500*/  FSETP.GEU.AND P6, PT, R148, -126, PT ;  /* 0xc2fc00009400780b */ /* 0x000fe20003fce000 */
[----:B------:R-:W-:Y:S01]  /*3510*/  FADD R18, -R18, R7 ;  /* 0x0000000712127221 */ /* 0x000fe20000000100 */
[----:B------:R-:W-:Y:S01]  /*3520*/  FADD R7, R11, R128 ;  /* 0x000000800b077221 */ /* 0x000fe20000000000 */
[--C-:B------:R-:W-:Y:S01]  /*3530*/  FFMA R122, R122, UR39, -R20.reuse ;  /* 0x000000277a7a7c23 */ /* 0x100fe20008000814 */
[----:B------:R-:W1:Y:S01]  /*3540*/  MUFU.EX2 R17, R144 ;  /* 0x0000009000117308 */ /* 0x000e620000000800 */
[----:B--2---:R-:W-:Y:S01]  /*3550*/  @!P5 FMUL R15, R15, R15 ;  /* 0x0000000f0f0fd220 */ /* 0x004fe20000400000 */
[----:B------:R-:W-:Y:S01]  /*3560*/  FSETP.GEU.AND P5, PT, R149, -126, PT ;  /* 0xc2fc00009500780b */ /* 0x000fe20003fae000 */
[--C-:B------:R-:W-:Y:S01]  /*3570*/  FFMA R21, R123, UR39, -R20.reuse ;  /* 0x000000277b157c23 */ /* 0x100fe20008000814 */
[--C-:B------:R-:W-:Y:S01]  /*3580*/  FFMA R22, R126, UR39, -R20.reuse ;  /* 0x000000277e167c23 */ /* 0x100fe20008000814 */
[--C-:B------:R-:W-:Y:S01]  /*3590*/  FFMA R23, R127, UR39, -R20.reuse ;  /* 0x000000277f177c23 */ /* 0x100fe20008000814 */
[--C-:B------:R-:W-:Y:S01]  /*35a0*/  FFMA R121, R130, UR39, -R20.reuse ;  /* 0x0000002782797c23 */ /* 0x100fe20008000814 */
[----:B------:R-:W-:Y:S01]  /*35b0*/  @!P4 FMUL R145, R145, 0.5 ;  /* 0x3f0000009191c820 */ /* 0x000fe20000400000 */
[--C-:B------:R-:W-:Y:S01]  /*35c0*/  FFMA R138, R138, UR39, -R20.reuse ;  /* 0x000000278a8a7c23 */ /* 0x100fe20008000814 */
[----:B---3--:R-:W-:Y:S01]  /*35d0*/  @!P3 FMUL R14, R14, R14 ;  /* 0x0000000e0e0eb220 */ /* 0x008fe20000400000 */
[----:B------:R-:W-:Y:S01]  /*35e0*/  FSETP.GEU.AND P3, PT, R122, -126, PT ;  /* 0xc2fc00007a00780b */ /* 0x000fe20003f6e000 */
[----:B------:R-:W2:Y:S01]  /*35f0*/  MUFU.EX2 R12, R145 ;  /* 0x00000091000c7308 */ /* 0x000ea20000000800 */
[----:B------:R-:W-:Y:S01]  /*3600*/  @!P6 FMUL R148, R148, 0.5 ;  /* 0x3f0000009494e820 */ /* 0x000fe20000400000 */
[--C-:B------:R-:W-:Y:S01]  /*3610*/  FFMA R139, R139, UR39, -R20.reuse ;  /* 0x000000278b8b7c23 */ /* 0x100fe20008000814 */
[--C-:B------:R-:W-:Y:S01]  /*3620*/  FFMA R142, R142, UR39, -R20.reuse ;  /* 0x000000278e8e7c23 */ /* 0x100fe20008000814 */
[----:B------:R-:W-:Y:S01]  /*3630*/  @!P5 FMUL R149, R149, 0.5 ;  /* 0x3f0000009595d820 */ /* 0x000fe20000400000 */
[--C-:B------:R-:W-:Y:S01]  /*3640*/  FFMA R143, R143, UR39, -R20.reuse ;  /* 0x000000278f8f7c23 */ /* 0x100fe20008000814 */
[----:B-1----:R-:W-:Y:S01]  /*3650*/  @!P2 FMUL R17, R17, R17 ;  /* 0x000000111111a220 */ /* 0x002fe20000400000 */
[----:B------:R-:W-:Y:S01]  /*3660*/  FSETP.GEU.AND P2, PT, R21, -126, PT ;  /* 0xc2fc00001500780b */ /* 0x000fe20003f4e000 */
[----:B------:R-:W1:Y:S01]  /*3670*/  MUFU.EX2 R19, R148 ;  /* 0x0000009400137308 */ /* 0x000e620000000800 */
[--C-:B------:R-:W-:Y:S01]  /*3680*/  FFMA R146, R146, UR39, -R20.reuse ;  /* 0x0000002792927c23 */ /* 0x100fe20008000814 */
[--C-:B------:R-:W-:Y:S01]  /*3690*/  FFMA R147, R147, UR39, -R20.reuse ;  /* 0x0000002793937c23 */ /* 0x100fe20008000814 */
[--C-:B------:R-:W-:Y:S01]  /*36a0*/  FFMA R150, R150, UR39, -R20.reuse ;  /* 0x0000002796967c23 */ /* 0x100fe20008000814 */
[----:B------:R-:W-:Y:S01]  /*36b0*/  @!P3 FMUL R122, R122, 0.5 ;  /* 0x3f0000007a7ab820 */ /* 0x000fe20000400000 */
[----:B------:R-:W-:Y:S01]  /*36c0*/  FFMA R151, R151, UR39, -R20 ;  /* 0x0000002797977c23 */ /* 0x000fe20008000814 */
[----:B------:R-:W-:Y:S01]  /*36d0*/  FADD R9, R120, R13 ;  /* 0x0000000d78097221 */ /* 0x000fe20000000000 */
[----:B------:R-:W-:Y:S01]  /*36e0*/  F2FP.BF16.F32.PACK_AB R120, R11, R120 ;  /* 0x000000780b78723e */ /* 0x000fe200000010ff */
[----:B------:R-:W3:Y:S01]  /*36f0*/  MUFU.EX2 R16, R149 ;  /* 0x0000009500107308 */ /* 0x000ee20000000800 */
[----:B--2---:R-:W-:Y:S01]  /*3700*/  @!P4 FMUL R12, R12, R12 ;  /* 0x0000000c0c0cc220 */ /* 0x004fe20000400000 */
[----:B------:R-:W-:-:S02]  /*3710*/  FSETP.GEU.AND P4, PT, R22, -126, PT ;  /* 0xc2fc00001600780b */ /* 0x000fc40003f8e000 */
[----:B------:R-:W-:Y:S01]  /*3720*/  @!P2 FMUL R21, R21, 0.5 ;  /* 0x3f0000001515a820 */ /* 0x000fe20000400000 */
[----:B------:R-:W-:-:S03]  /*3730*/  F2FP.BF16.F32.PACK_AB R128, R128, R13 ;  /* 0x0000000d8080723e */ /* 0x000fc600000010ff */
[----:B------:R2:W4:Y:S01]  /*3740*/  MUFU.EX2 R123, R122 ;  /* 0x0000007a007b7308 */ /* 0x0005220000000800 */
[----:B-1----:R-:W-:Y:S01]  /*3750*/  @!P6 FMUL R19, R19, R19 ;  /* 0x000000131313e220 */ /* 0x002fe20000400000 */
[----:B------:R-:W-:-:S05]  /*3760*/  FSETP.GEU.AND P6, PT, R23, -126, PT ;  /* 0xc2fc00001700780b */ /* 0x000fca0003fce000 */
[----:B------:R-:W-:Y:S01]  /*3770*/  @!P4 FMUL R22, R22, 0.5 ;  /* 0x3f0000001616c820 */ /* 0x000fe20000400000 */
[----:B------:R1:W5:Y:S01]  /*3780*/  MUFU.EX2 R126, R21 ;  /* 0x00000015007e7308 */ /* 0x0003620000000800 */
[----:B--2---:R-:W-:Y:S01]  /*3790*/  FFMA R122, R131, UR39, -R20 ;  /* 0x00000027837a7c23 */ /* 0x004fe20008000814 */
[----:B---3--:R-:W-:Y:S01]  /*37a0*/  @!P5 FMUL R16, R16, R16 ;  /* 0x000000101010d220 */ /* 0x008fe20000400000 */
[----:B------:R-:W-:-:S04]  /*37b0*/  FSETP.GEU.AND P5, PT, R121, -126, PT ;  /* 0xc2fc00007900780b */ /* 0x000fc80003fae000 */
[----:B------:R-:W-:Y:S01]  /*37c0*/  @!P6 FMUL R23, R23, 0.5 ;  /* 0x3f0000001717e820 */ /* 0x000fe20000400000 */
[----:B------:R2:W3:Y:S01]  /*37d0*/  MUFU.EX2 R127, R22 ;  /* 0x00000016007f7308 */ /* 0x0004e20000000800 */
[----:B----4-:R-:W-:Y:S01]  /*37e0*/  @!P3 FMUL R123, R123, R123 ;  /* 0x0000007b7b7bb220 */ /* 0x010fe20000400000 */
[----:B------:R-:W-:Y:S01]  /*37f0*/  FSETP.GEU.AND P3, PT, R122, -126, PT ;  /* 0xc2fc00007a00780b */ /* 0x000fe20003f6e000 */
[----:B-1----:R-:W-:-:S05]  /*3800*/  FFMA R21, R134, UR39, -R20 ;  /* 0x0000002786157c23 */ /* 0x002fca0008000814 */
[----:B------:R-:W-:Y:S01]  /*3810*/  @!P5 FMUL R121, R121, 0.5 ;  /* 0x3f0000007979d820 */ /* 0x000fe20000400000 */
[----:B--2---:R-:W-:Y:S01]  /*3820*/  FFMA R22, R135, UR39, -R20 ;  /* 0x0000002787167c23 */ /* 0x004fe20008000814 */
[----:B------:R1:W2:Y:S01]  /*3830*/  MUFU.EX2 R130, R23 ;  /* 0x0000001700827308 */ /* 0x0002a20000000800 */
[----:B-----5:R-:W-:Y:S01]  /*3840*/  @!P2 FMUL R126, R126, R126 ;  /* 0x0000007e7e7ea220 */ /* 0x020fe20000400000 */
[----:B------:R-:W-:Y:S01]  /*3850*/  FSETP.GEU.AND P2, PT, R21, -126, PT ;  /* 0xc2fc00001500780b */ /* 0x000fe20003f4e000 */
[----:B------:R-:W-:Y:S02]  /*3860*/  FADD R20, R125, R14 ;  /* 0x0000000e7d147221 */ /* 0x000fe40000000000 */
[----:B------:R-:W-:Y:S01]  /*3870*/  @!P3 FMUL R122, R122, 0.5 ;  /* 0x3f0000007a7ab820 */ /* 0x000fe20000400000 */
[----:B---3--:R-:W-:Y:S02]  /*3880*/  @!P4 FMUL R127, R127, R127 ;  /* 0x0000007f7f7fc220 */ /* 0x008fe40000400000 */
[----:B------:R-:W3:Y:S01]  /*3890*/  MUFU.EX2 R131, R121 ;  /* 0x0000007900837308 */ /* 0x000ee20000000800 */
[----:B------:R-:W-:Y:S01]  /*38a0*/  FSETP.GEU.AND P4, PT, R22, -126, PT ;  /* 0xc2fc00001600780b */ /* 0x000fe20003f8e000 */
[----:B-1----:R-:W-:-:S04]  /*38b0*/  FADD R23, R133, R16 ;  /* 0x0000001085177221 */ /* 0x002fc80000000000 */
[----:B------:R-:W-:Y:S01]  /*38c0*/  FADD R20, R20, R23 ;  /* 0x0000001714147221 */ /* 0x000fe20000000000 */
[----:B------:R-:W-:Y:S01]  /*38d0*/  @!P2 FMUL R21, R21, 0.5 ;  /* 0x3f0000001515a820 */ /* 0x000fe20000400000 */
[----:B------:R1:W4:Y:S01]  /*38e0*/  MUFU.EX2 R134, R122 ;  /* 0x0000007a00867308 */ /* 0x0003220000000800 */
[----:B--2---:R-:W-:Y:S01]  /*38f0*/  @!P6 FMUL R130, R130, R130 ;  /* 0x000000828282e220 */ /* 0x004fe20000400000 */
[----:B------:R-:W-:-:S04]  /*3900*/  FSETP.GEU.AND P6, PT, R138, -126, PT ;  /* 0xc2fc00008a00780b */ /* 0x000fc80003fce000 */
[----:B------:R-:W-:Y:S02]  /*3910*/  @!P4 FMUL R22, R22, 0.5 ;  /* 0x3f0000001616c820 */ /* 0x000fe40000400000 */
[----:B------:R2:W5:Y:S01]  /*3920*/  MUFU.EX2 R135, R21 ;  /* 0x0000001500877308 */ /* 0x0005620000000800 */
[----:B---3--:R-:W-:Y:S01]  /*3930*/  @!P5 FMUL R131, R131, R131 ;  /* 0x000000838383d220 */ /* 0x008fe20000400000 */
[----:B------:R-:W-:Y:S01]  /*3940*/  FSETP.GEU.AND P5, PT, R139, -126, PT ;  /* 0xc2fc00008b00780b */ /* 0x000fe20003fae000 */
[----:B-1----:R-:W-:Y:S01]  /*3950*/  FMUL R122, R18, UR39 ;  /* 0x00000027127a7c20 */ /* 0x002fe20008400000 */
[----:B------:R-:W-:-:S03]  /*3960*/  FADD R18, R129, R12 ;  /* 0x0000000c81127221 */ /* 0x000fc60000000000 */
[----:B------:R-:W-:Y:S01]  /*3970*/  @!P6 FMUL R138, R138, 0.5 ;  /* 0x3f0000008a8ae820 */ /* 0x000fe20000400000 */
[----:B------:R1:W3:Y:S01]  /*3980*/  MUFU.EX2 R136, R22 ;  /* 0x0000001600887308 */ /* 0x0002e20000000800 */
[----:B----4-:R-:W-:Y:S01]  /*3990*/  @!P3 FMUL R134, R134, R134 ;  /* 0x000000868686b220 */ /* 0x010fe20000400000 */
[----:B------:R-:W-:Y:S01]  /*39a0*/  FSETP.GEU.AND P3, PT, R142, -126, PT ;  /* 0xc2fc00008e00780b */ /* 0x000fe20003f6e000 */
[----:B------:R-:W-:Y:S01]  /*39b0*/  FADD R121, R7, R18 ;  /* 0x0000001207797221 */ /* 0x000fe20000000000 */
[----:B--2---:R-:W-:Y:S01]  /*39c0*/  FADD R21, R132, R19 ;  /* 0x0000001384157221 */ /* 0x004fe20000000000 */
[----:B------:R-:W-:Y:S02]  /*39d0*/  FADD R18, R8, R15 ;  /* 0x0000000f08127221 */ /* 0x000fe40000000000 */
[----:B------:R-:W-:Y:S01]  /*39e0*/  @!P5 FMUL R139, R139, 0.5 ;  /* 0x3f0000008b8bd820 */ /* 0x000fe20000400000 */
[----:B------:R-:W2:Y:S01]  /*39f0*/  MUFU.EX2 R138, R138 ;  /* 0x0000008a008a7308 */ /* 0x000ea20000000800 */
[----:B-----5:R-:W-:Y:S01]  /*3a00*/  @!P2 FMUL R135, R135, R135 ;  /* 0x000000878787a220 */ /* 0x020fe20000400000 */
[----:B------:R-:W-:Y:S01]  /*3a10*/  FSETP.GEU.AND P2, PT, R143, -126, PT ;  /* 0xc2fc00008f00780b */ /* 0x000fe20003f4e000 */
[----:B------:R-:W-:Y:S01]  /*3a20*/  FADD R18, R18, R21 ;  /* 0x0000001512127221 */ /* 0x000fe20000000000 */
[----:B-1----:R-:W-:Y:S01]  /*3a30*/  FADD R22, R124, R17 ;  /* 0x000000117c167221 */ /* 0x002fe20000000000 */
[----:B------:R-:W-:Y:S01]  /*3a40*/  FADD R20, R121, R20 ;  /* 0x0000001479147221 */ /* 0x000fe20000000000 */
[----:B------:R-:W-:Y:S01]  /*3a50*/  F2FP.BF16.F32.PACK_AB R121, R126, R123 ;  /* 0x0000007b7e79723e */ /* 0x000fe200000010ff */
[----:B------:R-:W-:Y:S01]  /*3a60*/  @!P3 FMUL R142, R142, 0.5 ;  /* 0x3f0000008e8eb820 */ /* 0x000fe20000400000 */
[----:B------:R-:W1:Y:S01]  /*3a70*/  MUFU.EX2 R139, R139 ;  /* 0x0000008b008b7308 */ /* 0x000e620000000800 */
[----:B---3--:R-:W-:Y:S01]  /*3a80*/  @!P4 FMUL R136, R136, R136 ;  /* 0x000000888888c220 */ /* 0x008fe20000400000 */
[----:B------:R-:W-:Y:S01]  /*3a90*/  FSETP.GEU.AND P4, PT, R146, -126, PT ;  /* 0xc2fc00009200780b */ /* 0x000fe20003f8e000 */
[----:B------:R-:W-:Y:S01]  /*3aa0*/  FADD R9, R9, R22 ;  /* 0x0000001609097221 */ /* 0x000fe20000000000 */
[----:B------:R-:W-:-:S03]  /*3ab0*/  F2FP.BF16.F32.PACK_AB R124, R129, R124 ;  /* 0x0000007c817c723e */ /* 0x000fc600000010ff */
[----:B------:R-:W-:Y:S01]  /*3ac0*/  @!P2 FMUL R143, R143, 0.5 ;  /* 0x3f0000008f8fa820 */ /* 0x000fe20000400000 */
[----:B------:R-:W3:Y:S01]  /*3ad0*/  MUFU.EX2 R142, R142 ;  /* 0x0000008e008e7308 */ /* 0x000ee20000000800 */
[----:B--2---:R-:W-:Y:S01]  /*3ae0*/  @!P6 FMUL R138, R138, R138 ;  /* 0x0000008a8a8ae220 */ /* 0x004fe20000400000 */
[----:B------:R-:W-:Y:S01]  /*3af0*/  FSETP.GEU.AND P6, PT, R147, -126, PT ;  /* 0xc2fc00009300780b */ /* 0x000fe20003fce000 */
[----:B------:R-:W-:-:S04]  /*3b00*/  FADD R9, R9, R18 ;  /* 0x0000001209097221 */ /* 0x000fc80000000000 */
[----:B------:R-:W-:Y:S01]  /*3b10*/  @!P4 FMUL R146, R146, 0.5 ;  /* 0x3f0000009292c820 */ /* 0x000fe20000400000 */
[----:B------:R-:W2:Y:S01]  /*3b20*/  MUFU.EX2 R143, R143 ;  /* 0x0000008f008f7308 */ /* 0x000ea20000000800 */
[----:B-1----:R-:W-:Y:S01]  /*3b30*/  @!P5 FMUL R139, R139, R139 ;  /* 0x0000008b8b8bd220 */ /* 0x002fe20000400000 */
[----:B------:R-:W-:Y:S01]  /*3b40*/  FSETP.GEU.AND P5, PT, R150, -126, PT ;  /* 0xc2fc00009600780b */ /* 0x000fe20003fae000 */
[----:B------:R-:W-:Y:S01]  /*3b50*/  FADD R20, R9, R20 ;  /* 0x0000001409147221 */ /* 0x000fe20000000000 */
[----:B------:R-:W-:Y:S01]  /*3b60*/  SHF.L.U32 R9, R6, 0x1f, RZ ;  /* 0x0000001f06097819 */ /* 0x000fe200000006ff */
[----:B------:R-:W-:Y:S01]  /*3b70*/  FADD R22, R126, R139 ;  /* 0x0000008b7e167221 */ /* 0x000fe20000000000 */
[----:B------:R-:W-:Y:S01]  /*3b80*/  F2FP.BF16.F32.PACK_AB R126, R133, R132 ;  /* 0x00000084857e723e */ /* 0x000fe200000010ff */
[----:B------:R-:W-:Y:S01]  /*3b90*/  @!P6 FMUL R147, R147, 0.5 ;  /* 0x3f0000009393e820 */ /* 0x000fe20000400000 */
[----:B------:R-:W1:Y:S01]  /*3ba0*/  MUFU.EX2 R146, R146 ;  /* 0x0000009200927308 */ /* 0x000e620000000800 */
[----:B---3--:R-:W-:Y:S01]  /*3bb0*/  @!P3 FMUL R142, R142, R142 ;  /* 0x0000008e8e8eb220 */ /* 0x008fe20000400000 */
[----:B------:R-:W-:-:S02]  /*3bc0*/  FSETP.GEU.AND P3, PT, R151, -126, PT ;  /* 0xc2fc00009700780b */ /* 0x000fc40003f6e000 */
[----:B------:R-:W-:Y:S01]  /*3bd0*/  F2FP.BF16.F32.PACK_AB R129, R139, R138 ;  /* 0x0000008a8b81723e */ /* 0x000fe200000010ff */
[----:B------:R-:W-:Y:S01]  /*3be0*/  FADD R23, R127, R142 ;  /* 0x0000008e7f177221 */ /* 0x000fe20000000000 */
[----:B------:R-:W-:Y:S01]  /*3bf0*/  F2FP.BF16.F32.PACK_AB R132, R12, R17 ;  /* 0x000000110c84723e */ /* 0x000fe200000010ff */
[----:B------:R-:W-:Y:S01]  /*3c00*/  @!P5 FMUL R150, R150, 0.5 ;  /* 0x3f0000009696d820 */ /* 0x000fe20000400000 */
[----:B------:R-:W3:Y:S01]  /*3c10*/  MUFU.EX2 R147, R147 ;  /* 0x0000009300937308 */ /* 0x000ee20000000800 */
[----:B--2---:R-:W-:Y:S01]  /*3c20*/  @!P2 FMUL R143, R143, R143 ;  /* 0x0000008f8f8fa220 */ /* 0x004fe20000400000 */
[----:B------:R-:W-:-:S03]  /*3c30*/  FSETP.GEU.AND P2, PT, R10, -126, PT ;  /* 0xc2fc00000a00780b */ /* 0x000fc60003f4e000 */
[----:B------:R-:W-:Y:S02]  /*3c40*/  FADD R137, R130, R143 ;  /* 0x0000008f82897221 */ /* 0x000fe40000000000 */
[----:B------:R-:W-:Y:S01]  /*3c50*/  @!P3 FMUL R151, R151, 0.5 ;  /* 0x3f0000009797b820 */ /* 0x000fe20000400000 */
[----:B------:R-:W2:Y:S01]  /*3c60*/  MUFU.EX2 R150, R150 ;  /* 0x0000009600967308 */ /* 0x000ea20000000800 */
[----:B-1----:R-:W-:Y:S01]  /*3c70*/  @!P4 FMUL R146, R146, R146 ;  /* 0x000000929292c220 */ /* 0x002fe20000400000 */
[----:B------:R-:W-:-:S03]  /*3c80*/  FSETP.GEU.AND P4, PT, R122, -126, PT ;  /* 0xc2fc00007a00780b */ /* 0x000fc60003f8e000 */
[----:B------:R-:W-:Y:S02]  /*3c90*/  FADD R141, R131, R146 ;  /* 0x00000092838d7221 */ /* 0x000fe40000000000 */
[----:B------:R-:W-:Y:S01]  /*3ca0*/  @!P2 FMUL R10, R10, 0.5 ;  /* 0x3f0000000a0aa820 */ /* 0x000fe20000400000 */
[----:B------:R-:W1:Y:S01]  /*3cb0*/  MUFU.EX2 R151, R151 ;  /* 0x0000009700977308 */ /* 0x000e620000000800 */
[----:B---3--:R-:W-:-:S04]  /*3cc0*/  @!P6 FMUL R147, R147, R147 ;  /* 0x000000939393e220 */ /* 0x008fc80000400000 */
[----:B------:R-:W-:Y:S01]  /*3cd0*/  FADD R145, R134, R147 ;  /* 0x0000009386917221 */ /* 0x000fe20000000000 */
[----:B------:R-:W-:Y:S01]  /*3ce0*/  F2FP.BF16.F32.PACK_AB R133, R147, R146 ;  /* 0x000000929385723e */ /* 0x000fe200000010ff */
[----:B------:R-:W-:Y:S01]  /*3cf0*/  @!P4 FMUL R122, R122, 0.5 ;  /* 0x3f0000007a7ac820 */ /* 0x000fe20000400000 */
[----:B------:R3:W4:Y:S01]  /*3d00*/  MUFU.EX2 R7, R10 ;  /* 0x0000000a00077308 */ /* 0x0007220000000800 */
[----:B--2---:R-:W-:Y:S01]  /*3d10*/  @!P5 FMUL R150, R150, R150 ;  /* 0x000000969696d220 */ /* 0x004fe20000400000 */
[----:B------:R-:W-:-:S06]  /*3d20*/  FADD R22, R22, R145 ;  /* 0x0000009116167221 */ /* 0x000fcc0000000000 */
[----:B------:R2:W5:Y:S01]  /*3d30*/  MUFU.EX2 R21, R122 ;  /* 0x0000007a00157308 */ /* 0x0005620000000800 */
[----:B-1----:R-:W-:Y:S01]  /*3d40*/  @!P3 FMUL R151, R151, R151 ;  /* 0x000000979797b220 */ /* 0x002fe20000400000 */
[----:B---3--:R-:W-:Y:S01]  /*3d50*/  FADD R10, R123, R138 ;  /* 0x0000008a7b0a7221 */ /* 0x008fe20000000000 */
[----:B------:R-:W-:Y:S02]  /*3d60*/  F2FP.BF16.F32.PACK_AB R123, R130, R127 ;  /* 0x0000007f827b723e */ /* 0x000fe400000010ff */
[----:B------:R-:W-:Y:S01]  /*3d70*/  FADD R140, R136, R151 ;  /* 0x00000097888c7221 */ /* 0x000fe20000000000 */
[----:B------:R-:W-:Y:S01]  /*3d80*/  FADD R10, R10, R141 ;  /* 0x0000008d0a0a7221 */ /* 0x000fe20000000000 */
[----:B------:R-:W-:Y:S01]  /*3d90*/  F2FP.BF16.F32.PACK_AB R127, R136, R135 ;  /* 0x00000087887f723e */ /* 0x000fe200000010ff */
[----:B--2---:R-:W-:Y:S01]  /*3da0*/  FADD R122, R135, R150 ;  /* 0x00000096877a7221 */ /* 0x004fe20000000000 */
[----:B------:R-:W-:Y:S01]  /*3db0*/  FADD R137, R137, R140 ;  /* 0x0000008c89897221 */ /* 0x000fe20000000000 */
[----:B----4-:R-:W-:Y:S01]  /*3dc0*/  @!P2 FMUL R7, R7, R7 ;  /* 0x000000070707a220 */ /* 0x010fe20000400000 */
[----:B------:R1:W2:Y:S01]  /*3dd0*/  SYNCS.PHASECHK.TRANS64.TRYWAIT P2, [UR10+0x2a000], R9 ;  /* 0x02a00009ff0075a7 */ /* 0x0002a2000804014a */
[----:B------:R-:W-:Y:S01]  /*3de0*/  FADD R23, R23, R122 ;  /* 0x0000007a17177221 */ /* 0x000fe20000000000 */
[----:B------:R-:W-:Y:S01]  /*3df0*/  FADD R137, R22, R137 ;  /* 0x0000008916897221 */ /* 0x000fe20000000000 */
[----:B------:R-:W-:Y:S01]  /*3e00*/  F2FP.BF16.F32.PACK_AB R122, R125, R8 ;  /* 0x000000087d7a723e */ /* 0x000fe200000010ff */
[----:B------:R-:W-:Y:S01]  /*3e10*/  FFMA R0, R7, R0, R20 ;  /* 0x0000000007007223 */ /* 0x000fe20000000014 */
[----:B------:R-:W-:Y:S01]  /*3e20*/  FADD R10, R10, R23 ;  /* 0x000000170a0a7221 */ /* 0x000fe20000000000 */
[----:B-----5:R-:W-:Y:S01]  /*3e30*/  @!P4 FMUL R21, R21, R21 ;  /* 0x000000151515c220 */ /* 0x020fe20000400000 */
[----:B------:R-:W-:Y:S01]  /*3e40*/  F2FP.BF16.F32.PACK_AB R125, R134, R131 ;  /* 0x00000083867d723e */ /* 0x000fe200000010ff */
[-C--:B------:R-:W-:Y:S01]  /*3e50*/  FMUL R24, R24, R7.reuse ;  /* 0x0000000718187220 */ /* 0x080fe20000400000 */
[----:B------:R-:W-:Y:S01]  /*3e60*/  FADD R10, R10, R137 ;  /* 0x000000890a0a7221 */ /* 0x000fe20000000000 */
[-C--:B------:R-:W-:Y:S01]  /*3e70*/  FMUL R25, R25, R7.reuse ;  /* 0x0000000719197220 */ /* 0x080fe20000400000 */
[-C--:B------:R-:W-:Y:S01]  /*3e80*/  FMUL R28, R28, R7.reuse ;  /* 0x000000071c1c7220 */ /* 0x080fe20000400000 */
[-C--:B------:R-:W-:Y:S01]  /*3e90*/  FMUL R29, R29, R7.reuse ;  /* 0x000000071d1d7220 */ /* 0x080fe20000400000 */
[----:B------:R-:W-:Y:S01]  /*3ea0*/  FFMA R2, R21, R2, R10 ;  /* 0x0000000215027223 */ /* 0x000fe2000000000a */
[-C--:B------:R-:W-:Y:S01]  /*3eb0*/  FMUL R32, R32, R7.reuse ;  /* 0x0000000720207220 */ /* 0x080fe20000400000 */
        /* <DEDUP_REMOVED lines=42> */
[----:B------:R-:W-:Y:S01]  /*4160*/  FMUL R117, R117, R7 ;  /* 0x0000000775757220 */ /* 0x000fe20000400000 */
        /* <DEDUP_REMOVED lines=48> */
[----:B------:R-:W-:-:S02]  /*4470*/  F2FP.BF16.F32.PACK_AB R130, R14, R15 ;  /* 0x0000000f0e82723e */ /* 0x000fc400000010ff */
[----:B------:R-:W-:Y:S02]  /*4480*/  F2FP.BF16.F32.PACK_AB R131, R143, R142 ;  /* 0x0000008e8f83723e */ /* 0x000fe400000010ff */
[----:B------:R-:W-:Y:S01]  /*4490*/  F2FP.BF16.F32.PACK_AB R134, R16, R19 ;  /* 0x000000131086723e */ /* 0x000fe200000010ff */
[----:B-12---:R-:W-:Y:S06]  /*44a0*/  @!P0 BRA `(.L_x_27) ;  /* 0x0000000000048947 */ /* 0x006fec0003800000 */
[----:B------:R-:W-:Y:S01]  /*44b0*/  BPT.TRAP 0x1 ;  /* 0x000000040000795c */ /* 0x000fe20000300000 */
.L_x_27:
[----:B------:R-:W-:Y:S05]  /*44c0*/  @P2 BRA `(.L_x_28) ;  /* 0x0000000000082947 */ /* 0x000fea0003800000 */
[----:B------:R-:W1:Y:S02]  /*44d0*/  SYNCS.PHASECHK.TRANS64.TRYWAIT P2, [UR10+0x2a000], R9 ;  /* 0x02a00009ff0075a7 */ /* 0x000e64000804014a */
[----:B-1----:R-:W-:Y:S05]  /*44e0*/  @!P2 BRA `(.L_x_29) ;  /* 0x0000003c009ca947 */ /* 0x002fea0003800000 */
.L_x_28:
[----:B------:R-:W-:Y:S01]  /*44f0*/  UIMAD UR10, UR38, 0x600, UR7 ;  /* 0x00000600260a78a4 */ /* 0x000fe2000f8e0207 */
[----:B------:R-:W-:Y:S01]  /*4500*/  WARPGROUP.ARRIVE ;  /* 0x00000000000079c5 */ /* 0x000fe20000000000 */
[----:B------:R-:W-:Y:S01]  /*4510*/  UMOV UR11, 0x40000040 ;  /* 0x40000040000b7882 */ /* 0x000fe20000000000 */
[----:B------:R-:W-:Y:S01]  /*4520*/  UMOV UR15, 0x40000040 ;  /* 0x40000040000f7882 */ /* 0x000fe20000000000 */
[----:B------:R-:W-:Y:S01]  /*4530*/  UIADD3 UR14, UR10, 0x80, URZ ;  /* 0x000000800a0e7890 */ /* 0x000fe2000fffe03f */
[----:B------:R-:W-:-:S04]  /*4540*/  F2FP.BF16.F32.PACK_AB R135, R151, R150 ;  /* 0x000000969787723e */ /* 0x000fc800000010ff */
[----:B------:R-:W-:Y:S01]  /*4550*/  HGMMA.64x192x16.F32.BF16 R24, R120, gdesc[UR8].tnspB, R24, gsb0 ;  /* 0x42e0000878187df0 */ /* 0x000fe20008001818 */
[----:B------:R-:W-:Y:S02]  /*4560*/  UMOV UR11, 0x40000040 ;  /* 0x40000040000b7882 */ /* 0x000fe40000000000 */
[----:B------:R-:W-:Y:S02]  /*4570*/  WARPGROUP.DEPBAR.LE gsb0, 0x0 ;  /* 0x00008000000079c5 */ /* 0x000fe40000010000 */
[----:B------:R-:W-:-:S15]  /*4580*/  WARPGROUP.ARRIVE ;  /* 0x00000000000079c5 */ /* 0x000fde0000000000 */
[----:B------:R-:W-:Y:S01]  /*4590*/  HGMMA.64x192x16.F32.BF16 R24, R124, gdesc[UR12].tnspB, R24, gsb0 ;  /* 0x42e0000c7c187df0 */ /* 0x000fe20008001818 */
[----:B------:R-:W-:Y:S01]  /*45a0*/  UIADD3 UR14, UR10, 0x100, URZ ;  /* 0x000001000a0e7890 */ /* 0x000fe2000fffe03f */
[----:B------:R-:W-:Y:S01]  /*45b0*/  UMOV UR15, 0x40000040 ;  /* 0x40000040000f7882 */ /* 0x000fe20000000000 */
[----:B------:R-:W-:Y:S01]  /*45c0*/  UIADD3 UR10, UR10, 0x180, URZ ;  /* 0x000001800a0a7890 */ /* 0x000fe2000fffe03f */
[----:B------:R-:W-:Y:S02]  /*45d0*/  WARPGROUP.DEPBAR.LE gsb0, 0x0 ;  /* 0x00008000000079c5 */ /* 0x000fe40000010000 */
[----:B------:R-:W-:-:S14]  /*45e0*/  WARPGROUP.ARRIVE ;  /* 0x00000000000079c5 */ /* 0x000fdc0000000000 */
[----:B------:R-:W-:Y:S03]  /*45f0*/  HGMMA.64x192x16.F32.BF16 R24, R128, gdesc[UR12].tnspB, R24, gsb0 ;  /* 0x42e0000c80187df0 */ /* 0x000fe60008001818 */
[----:B------:R-:W-:Y:S02]  /*4600*/  WARPGROUP.DEPBAR.LE gsb0, 0x0 ;  /* 0x00008000000079c5 */ /* 0x000fe40000010000 */
[----:B------:R-:W-:-:S15]  /*4610*/  WARPGROUP.ARRIVE ;  /* 0x00000000000079c5 */ /* 0x000fde0000000000 */
[----:B------:R-:W-:Y:S03]  /*4620*/  HGMMA.64x192x16.F32.BF16 R24, R132, gdesc[UR8].tnspB, R24, gsb0 ;  /* 0x42e0000884187df0 */ /* 0x000fe60008001818 */
[----:B------:R-:W-:Y:S02]  /*4630*/  WARPGROUP.DEPBAR.LE gsb0, 0x0 ;  /* 0x00008000000079c5 */ /* 0x000fe40000010000 */
[----:B------:R-:W-:Y:S05]  /*4640*/  @!P0 BRA `(.L_x_30) ;  /* 0x0000000000048947 */ /* 0x000fea0003800000 */
[----:B------:R-:W-:Y:S01]  /*4650*/  BPT.TRAP 0x1 ;  /* 0x000000040000795c */ /* 0x000fe20000300000 */
.L_x_30:
[----:B------:R-:W-:-:S04]  /*4660*/  ULEA UR10, UR4, UR36, 0x3 ;  /* 0x00000024040a7291 */ /* 0x000fc8000f8e183f */
[----:B------:R-:W-:-:S04]  /*4670*/  UIADD3 UR10, UR10, 0x2a028, URZ ;  /* 0x0002a0280a0a7890 */ /* 0x000fc8000fffe03f */
[----:B------:R-:W-:-:S09]  /*4680*/  UPRMT UR10, URZ, 0x654, UR10 ;  /* 0x000006543f0a7896 */ /* 0x000fd2000800000a */
[----:B------:R-:W-:Y:S01]  /*4690*/  SYNCS.ARRIVE.TRANS64.RED.A1T0 RZ, [UR10], RZ ;  /* 0x000000ffffff79a7 */ /* 0x000fe2000810040a */
[----:B------:R-:W-:Y:S05]  /*46a0*/  @P1 BRA `(.L_x_31) ;  /* 0x0000000000041947 */ /* 0x000fea0003800000 */
[----:B------:R-:W-:Y:S01]  /*46b0*/  BPT.TRAP 0x1 ;  /* 0x000000040000795c */ /* 0x000fe20000300000 */
.L_x_31:
[----:B------:R-:W-:-:S04]  /*46c0*/  UIADD3 UR4, UR4, 0x1, URZ ;  /* 0x0000000104047890 */ /* 0x000fc8000fffe03f */
[----:B------:R-:W-:-:S04]  /*46d0*/  UISETP.NE.AND UP0, UPT, UR4, 0x5, UPT ;  /* 0x000000050400788c */ /* 0x000fc8000bf05270 */
[----:B------:R-:W-:Y:S01]  /*46e0*/  USEL UR10, UR4, URZ, UP0 ;  /* 0x0000003f040a7287 */ /* 0x000fe20008000000 */
[----:B------:R-:W-:Y:S11]  /*46f0*/  @!P0 BRA `(.L_x_32) ;  /* 0x0000000000048947 */ /* 0x000ff60003800000 */
[----:B------:R-:W-:Y:S01]  /*4700*/  BPT.TRAP 0x1 ;  /* 0x000000040000795c */ /* 0x000fe20000300000 */
.L_x_32:
[----:B------:R-:W-:-:S04]  /*4710*/  ULEA UR4, UR10, UR36, 0x3 ;  /* 0x000000240a047291 */ /* 0x000fc8000f8e183f */
[----:B------:R-:W-:-:S04]  /*4720*/  UIADD3 UR4, UR4, 0x2a028, URZ ;  /* 0x0002a02804047890 */ /* 0x000fc8000fffe03f */
[----:B------:R-:W-:-:S09]  /*4730*/  UPRMT UR4, URZ, 0x654, UR4 ;  /* 0x000006543f047896 */ /* 0x000fd20008000004 */
[----:B------:R-:W-:Y:S01]  /*4740*/  SYNCS.ARRIVE.TRANS64.RED.A1T0 RZ, [UR4], RZ ;  /* 0x000000ffffff79a7 */ /* 0x000fe20008100404 */
[----:B------:R-:W-:Y:S05]  /*4750*/  @P1 BRA `(.L_x_33) ;  /* 0x0000000000041947 */ /* 0x000fea0003800000 */
[----:B------:R-:W-:Y:S01]  /*4760*/  BPT.TRAP 0x1 ;  /* 0x000000040000795c */ /* 0x000fe20000300000 */
.L_x_33:
[----:B------:R-:W-:Y:S01]  /*4770*/  UIADD3 UR38, UR38, 0x1, URZ ;  /* 0x0000000126267890 */ /* 0x000fe2000fffe03f */
[C---:B------:R-:W-:Y:S01]  /*4780*/  ISETP.GT.AND P2, PT, R5.reuse, 0x2, PT ;  /* 0x000000020500780c */ /* 0x040fe20003f44270 */
[----:B------:R-:W-:Y:S01]  /*4790*/  UIADD3 UR4, UR10, 0x1, URZ ;  /* 0x000000010a047890 */ /* 0x000fe2000fffe03f */
[----:B------:R-:W-:Y:S01]  /*47a0*/  IADD3 R5, R5, -0x1, RZ ;  /* 0xffffffff05057810 */ /* 0x000fe20007ffe0ff */
[----:B------:R-:W-:Y:S01]  /*47b0*/  UISETP.NE.AND UP2, UPT, UR38, 0x5, UPT ;  /* 0x000000052600788c */ /* 0x000fe2000bf45270 */
[----:B-1----:R-:W-:Y:S01]  /*47c0*/  MOV R9, R4 ;  /* 0x0000000400097202 */ /* 0x002fe20000000f00 */
[----:B------:R-:W-:Y:S01]  /*47d0*/  UISETP.NE.AND UP0, UPT, UR4, 0x5, UPT ;  /* 0x000000050400788c */ /* 0x000fe2000bf05270 */
[----:B------:R-:W-:Y:S01]  /*47e0*/  MOV R7, R3 ;  /* 0x0000000300077202 */ /* 0x000fe20000000f00 */
[----:B------:R-:W-:Y:S02]  /*47f0*/  USEL UR10, URZ, 0x1, UP2 ;  /* 0x000000013f0a7887 */ /* 0x000fe40009000000 */
[----:B------:R-:W-:-:S02]  /*4800*/  USEL UR4, UR4, URZ, UP0 ;  /* 0x0000003f04047287 */ /* 0x000fc40008000000 */
[----:B------:R-:W-:Y:S02]  /*4810*/  USEL UR38, UR38, URZ, UP2 ;  /* 0x0000003f26267287 */ /* 0x000fe40009000000 */
[----:B------:R-:W-:Y:S01]  /*4820*/  LOP3.LUT R6, R6, UR10, RZ, 0x3c, !PT ;  /* 0x0000000a06067c12 */ /* 0x000fe2000f8e3cff */
[----:B------:R-:W-:Y:S09]  /*4830*/  @P2 BRA `(.L_x_34) ;  /* 0xffffffe000402947 */ /* 0x000ff2000383ffff */
.L_x_23:
[----:B------:R-:W2:Y:S01]  /*4840*/  SHFL.BFLY PT, R5, R0, 0x1, 0x1f ;  /* 0x0c201f0000057f89 */ /* 0x000ea200000e0000 */
[----:B------:R-:W-:Y:S01]  /*4850*/  BSSY B0, `(.L_x_35) ;  /* 0x0000023000007945 */ /* 0x000fe20003800000 */
[----:B------:R-:W-:Y:S02]  /*4860*/  MOV R9, 0x7f800000 ;  /* 0x7f80000000097802 */ /* 0x000fe40000000f00 */
[----:B------:R-:W3:Y:S01]  /*4870*/  SHFL.BFLY PT, R7, R2, 0x1, 0x1f ;  /* 0x0c201f0002077f89 */ /* 0x000ee200000e0000 */
[----:B------:R-:W-:Y:S02]  /*4880*/  MOV R10, 0x3f800000 ;  /* 0x3f800000000a7802 */ /* 0x000fe40000000f00 */
[----:B------:R-:W-:Y:S01]  /*4890*/  MOV R11, 0x7f800000 ;  /* 0x7f800000000b7802 */ /* 0x000fe20000000f00 */
[----:B--2---:R-:W-:Y:S01]  /*48a0*/  FADD R5, R5, R0 ;  /* 0x0000000005057221 */ /* 0x004fe20000000000 */
[----:B---3--:R-:W-:-:S04]  /*48b0*/  FADD R14, R7, R2 ;  /* 0x00000002070e7221 */ /* 0x008fc80000000000 */
[----:B-1----:R-:W1:Y:S04]  /*48c0*/  SHFL.BFLY PT, R6, R5, 0x2, 0x1f ;  /* 0x0c401f0005067f89 */ /* 0x002e6800000e0000 */
[----:B------:R-:W2:Y:S01]  /*48d0*/  SHFL.BFLY PT, R15, R14, 0x2, 0x1f ;  /* 0x0c401f000e0f7f89 */ /* 0x000ea200000e0000 */
[C---:B-1----:R-:W-:Y:S01]  /*48e0*/  FSETP.NE.AND P0, PT, R5.reuse, -R6, PT ;  /* 0x800000060500720b */ /* 0x042fe20003f05000 */
[----:B------:R-:W-:Y:S01]  /*48f0*/  FADD R2, R5, R6 ;  /* 0x0000000605027221 */ /* 0x000fe20000000000 */
[----:B------:R-:W-:Y:S01]  /*4900*/  MOV R6, 0x3f800000 ;  /* 0x3f80000000067802 */ /* 0x000fe20000000f00 */
[----:B--2---:R-:W-:-:S10]  /*4910*/  FADD R8, R14, R15 ;  /* 0x0000000f0e087221 */ /* 0x004fd40000000000 */
[----:B------:R-:W-:Y:S05]  /*4920*/  @!P0 BRA `(.L_x_36) ;  /* 0x0000000000548947 */ /* 0x000fea0003800000 */
[----:B------:R-:W-:Y:S01]  /*4930*/  IADD3 R0, R2, 0x1800000, RZ ;  /* 0x0180000002007810 */ /* 0x000fe20007ffe0ff */
[----:B------:R-:W-:Y:S03]  /*4940*/  BSSY B1, `(.L_x_37) ;  /* 0x000000c000017945 */ /* 0x000fe60003800000 */
[----:B------:R-:W-:-:S04]  /*4950*/  LOP3.LUT R0, R0, 0x7f800000, RZ, 0xc0, !PT ;  /* 0x7f80000000007812 */ /* 0x000fc800078ec0ff */
[----:B------:R-:W-:-:S13]  /*4960*/  ISETP.GT.U32.AND P0, PT, R0, 0x1ffffff, PT ;  /* 0x01ffffff0000780c */ /* 0x000fda0003f04070 */
[----:B------:R-:W-:Y:S05]  /*4970*/  @P0 BRA `(.L_x_38) ;  /* 0x0000000000100947 */ /* 0x000fea0003800000 */
[----:B------:R-:W-:-:S07]  /*4980*/  MOV R13, 0x49a0 ;  /* 0x000049a0000d7802 */ /* 0x000fce0000000f00 */
[----:B------:R-:W-:Y:S05]  /*4990*/  CALL.REL.NOINC `($__internal_0_$__cuda_sm20_rcp_rn_f32_slowpath) ;  /* 0x0000003c00187944 */ /* 0x000fea0003c00000 */
[----:B------:R-:W-:Y:S01]  /*49a0*/  MOV R6, R5 ;  /* 0x0000000500067202 */ /* 0x000fe20000000f00 */
[----:B------:R-:W-:Y:S06]  /*49b0*/  BRA `(.L_x_39) ;  /* 0x0000000000107947 */ /* 0x000fec0003800000 */
.L_x_38:
[----:B------:R-:W1:Y:S02]  /*49c0*/  MUFU.RCP R5, R2 ;  /* 0x0000000200057308 */ /* 0x000e640000001000 */
[----:B-1----:R-:W-:-:S04]  /*49d0*/  FFMA R0, R2, R5, -1 ;  /* 0xbf80000002007423 */ /* 0x002fc80000000005 */
[----:B------:R-:W-:-:S04]  /*49e0*/  FADD.FTZ R0, -R0, -RZ ;  /* 0x800000ff00007221 */ /* 0x000fc80000010100 */
[----:B------:R-:W-:-:S07]  /*49f0*/  FFMA R6, R5, R0, R5 ;  /* 0x0000000005067223 */ /* 0x000fce0000000005 */
.L_x_39:
[----:B------:R-:W-:Y:S05]  /*4a00*/  BSYNC B1 ;  /* 0x0000000000017941 */ /* 0x000fea0003800000 */
.L_x_37:
[----:B------:R-:W-:Y:S01]  /*4a10*/  FSETP.GEU.AND P0, PT, |R2|, 1.175494350822287508e-38, PT ;  /* 0x008000000200780b */ /* 0x000fe20003f0e200 */
[----:B------:R-:W-:-:S12]  /*4a20*/  ULDC UR4, c[0x0][0x600] ;  /* 0x0001800000047ab9 */ /* 0x000fd80000000800 */
[----:B------:R-:W-:-:S04]  /*4a30*/  @!P0 FMUL R2, R2, 16777216 ;  /* 0x4b80000002028820 */ /* 0x000fc80000400000 */
[----:B------:R-:W1:Y:S02]  /*4a40*/  MUFU.LG2 R0, R2 ;  /* 0x0000000200007308 */ /* 0x000e640000000c00 */
[----:B-1----:R-:W-:-:S04]  /*4a50*/  @!P0 FADD R0, R0, -24 ;  /* 0xc1c0000000008421 */ /* 0x002fc80000000000 */
[----:B------:R-:W-:-:S04]  /*4a60*/  FMUL R11, R0, 0.69314718246459960938 ;  /* 0x3f317218000b7820 */ /* 0x000fc80000400000 */
[----:B------:R-:W-:-:S07]  /*4a70*/  FFMA R11, R4, UR4, R11 ;  /* 0x00000004040b7c23 */ /* 0x000fce000800000b */
.L_x_36:
[----:B------:R-:W-:Y:S05]  /*4a80*/  BSYNC B0 ;  /* 0x0000000000007941 */ /* 0x000fea0003800000 */
.L_x_35:
[----:B------:R-:W-:Y:S01]  /*4a90*/  FSETP.NE.AND P0, PT, R14, -R15, PT ;  /* 0x8000000f0e00720b */ /* 0x000fe20003f05000 */
[----:B------:R-:W-:Y:S01]  /*4aa0*/  ULDC UR4, c[0x0][0x608] ;  /* 0x0001820000047ab9 */ /* 0x000fe20000000800 */
[----:B------:R-:W-:Y:S01]  /*4ab0*/  BSSY B0, `(.L_x_40) ;  /* 0x0000049000007945 */ /* 0x000fe20003800000 */
[----:B------:R-:W-:-:S04]  /*4ac0*/  FMUL R6, R6, UR4 ;  /* 0x0000000406067c20 */ /* 0x000fc80008400000 */
        /* <DEDUP_REMOVED lines=48> */
[----:B------:R-:W-:Y:S06]  /*4dd0*/  @!P0 BRA `(.L_x_41) ;  /* 0x0000000000588947 */ /* 0x000fec0003800000 */
[----:B------:R-:W-:Y:S01]  /*4de0*/  IADD3 R0, R8, 0x1800000, RZ ;  /* 0x0180000008007810 */ /* 0x000fe20007ffe0ff */
[----:B------:R-:W-:Y:S03]  /*4df0*/  BSSY B1, `(.L_x_42) ;  /* 0x000000d000017945 */ /* 0x000fe60003800000 */
[----:B------:R-:W-:-:S04]  /*4e00*/  LOP3.LUT R0, R0, 0x7f800000, RZ, 0xc0, !PT ;  /* 0x7f80000000007812 */ /* 0x000fc800078ec0ff */
[----:B------:R-:W-:-:S13]  /*4e10*/  ISETP.GT.U32.AND P0, PT, R0, 0x1ffffff, PT ;  /* 0x01ffffff0000780c */ /* 0x000fda0003f04070 */
[----:B------:R-:W-:Y:S05]  /*4e20*/  @P0 BRA `(.L_x_43) ;  /* 0x0000000000140947 */ /* 0x000fea0003800000 */
[----:B------:R-:W-:Y:S02]  /*4e30*/  MOV R2, R8 ;  /* 0x0000000800027202 */ /* 0x000fe40000000f00 */
[----:B------:R-:W-:-:S07]  /*4e40*/  MOV R13, 0x4e60 ;  /* 0x00004e60000d7802 */ /* 0x000fce0000000f00 */
[----:B------:R-:W-:Y:S05]  /*4e50*/  CALL.REL.NOINC `($__internal_0_$__cuda_sm20_rcp_rn_f32_slowpath) ;  /* 0x0000003400e87944 */ /* 0x000fea0003c00000 */
[----:B------:R-:W-:Y:S01]  /*4e60*/  MOV R10, R5 ;  /* 0x00000005000a7202 */ /* 0x000fe20000000f00 */
[----:B------:R-:W-:Y:S06]  /*4e70*/  BRA `(.L_x_44) ;  /* 0x0000000000107947 */ /* 0x000fec0003800000 */
.L_x_43:
[----:B------:R-:W1:Y:S02]  /*4e80*/  MUFU.RCP R5, R8 ;  /* 0x0000000800057308 */ /* 0x000e640000001000 */
[----:B-1----:R-:W-:-:S04]  /*4e90*/  FFMA R0, R8, R5, -1 ;  /* 0xbf80000008007423 */ /* 0x002fc80000000005 */
[----:B------:R-:W-:-:S04]  /*4ea0*/  FADD.FTZ R0, -R0, -RZ ;  /* 0x800000ff00007221 */ /* 0x000fc80000010100 */
[----:B------:R-:W-:-:S07]  /*4eb0*/  FFMA R10, R5, R0, R5 ;  /* 0x00000000050a7223 */ /* 0x000fce0000000005 */
.L_x_44:
[----:B------:R-:W-:Y:S05]  /*4ec0*/  BSYNC B1 ;  /* 0x0000000000017941 */ /* 0x000fea0003800000 */
.L_x_42:
[----:B------:R-:W-:Y:S01]  /*4ed0*/  FSETP.GEU.AND P0, PT, |R8|, 1.175494350822287508e-38, PT ;  /* 0x008000000800780b */ /* 0x000fe20003f0e200 */
[----:B------:R-:W-:-:S12]  /*4ee0*/  ULDC UR4, c[0x0][0x600] ;  /* 0x0001800000047ab9 */ /* 0x000fd80000000800 */
[----:B------:R-:W-:-:S04]  /*4ef0*/  @!P0 FMUL R8, R8, 16777216 ;  /* 0x4b80000008088820 */ /* 0x000fc80000400000 */
[----:B------:R-:W1:Y:S02]  /*4f00*/  MUFU.LG2 R0, R8 ;  /* 0x0000000800007308 */ /* 0x000e640000000c00 */
[----:B-1----:R-:W-:-:S04]  /*4f10*/  @!P0 FADD R0, R0, -24 ;  /* 0xc1c0000000008421 */ /* 0x002fc80000000000 */
[----:B------:R-:W-:-:S04]  /*4f20*/  FMUL R0, R0, 0.69314718246459960938 ;  /* 0x3f31721800007820 */ /* 0x000fc80000400000 */
[----:B------:R-:W-:-:S07]  /*4f30*/  FFMA R9, R3, UR4, R0 ;  /* 0x0000000403097c23 */ /* 0x000fce0008000000 */
.L_x_41:
[----:B------:R-:W-:Y:S05]  /*4f40*/  BSYNC B0 ;  /* 0x0000000000007941 */ /* 0x000fea0003800000 */
.L_x_40:
[----:B------:R-:W-:Y:S01]  /*4f50*/  UIADD3 UR4, UR37, -0x1, URZ ;  /* 0xffffffff25047890 */ /* 0x000fe2000fffe03f */
[----:B------:R-:W1:Y:S01]  /*4f60*/  S2R R2, SR_TID.X ;  /* 0x0000000000027919 */ /* 0x000e620000002100 */
[----:B------:R-:W-:Y:S01]  /*4f70*/  ULDC UR6, c[0x0][0x608] ;  /* 0x0001820000067ab9 */ /* 0x000fe20000000800 */
[----:B------:R-:W-:Y:S01]  /*4f80*/  ULDC.64 UR8, c[0x0][0x208] ;  /* 0x0000820000087ab9 */ /* 0x000fe20000000a00 */
[----:B------:R-:W-:Y:S02]  /*4f90*/  FMUL R10, R10, UR6 ;  /* 0x000000060a0a7c20 */ /* 0x000fe40008400000 */
[----:B------:R-:W-:Y:S01]  /*4fa0*/  ISETP.NE.AND P0, PT, RZ, UR4, PT ;  /* 0x00000004ff007c0c */ /* 0x000fe2000bf05270 */
[----:B------:R-:W-:-:S03]  /*4fb0*/  ULEA UR4, UR37, UR36, 0x3 ;  /* 0x0000002425047291 */ /* 0x000fc6000f8e183f */
[----:B------:R-:W-:-:S04]  /*4fc0*/  SEL R0, RZ, 0x1, P0 ;  /* 0x00000001ff007807 */ /* 0x000fc80000000000 */
[----:B------:R-:W-:-:S04]  /*4fd0*/  SHF.L.U32 R0, R0, 0x1f, RZ ;  /* 0x0000001f00007819 */ /* 0x000fc800000006ff */
[----:B------:R-:W2:Y:S01]  /*4fe0*/  SYNCS.PHASECHK.TRANS64.TRYWAIT P0, [UR4+0x2a098], R0 ;  /* 0x02a09800ff0075a7 */ /* 0x000ea20008000144 */
[C---:B-1----:R-:W-:Y:S02]  /*4ff0*/  LOP3.LUT P1, RZ, R2.reuse, 0x3, RZ, 0xc0, !PT ;  /* 0x0000000302ff7812 */ /* 0x042fe4000782c0ff */
[----:B------:R-:W-:Y:S01]  /*5000*/  LOP3.LUT R16, R2, 0x7f, RZ, 0xc0, !PT ;  /* 0x0000007f02107812 */ /* 0x000fe200078ec0ff */
[----:B--2---:R-:W-:Y:S10]  /*5010*/  @!P0 BRA `(.L_x_45) ;  /* 0x0000003000e88947 */ /* 0x004ff40003800000 */
.L_x_102:
[----:B------:R-:W-:Y:S01]  /*5020*/  USHF.L.U32 UR42, UR5, 0x6, URZ ;  /* 0x00000006052a7899 */ /* 0x000fe2000800063f */
[----:B------:R-:W-:Y:S01]  /*5030*/  BSSY B0, `(.L_x_46) ;  /* 0x0000018000007945 */ /* 0x000fe20003800000 */
[----:B------:R-:W-:-:S03]  /*5040*/  SHF.R.U32.HI R17, RZ, 0x5, R16 ;  /* 0x00000005ff117819 */ /* 0x000fc60000011610 */
[----:B------:R-:W-:Y:S07]  /*5050*/  @P1 BRA `(.L_x_47) ;  /* 0x0000000000541947 */ /* 0x000fee0003800000 */
[----:B------:R-:W2:Y:S01]  /*5060*/  S2UR UR4, SR_CTAID.Y ;  /* 0x00000000000479c3 */ /* 0x000ea20000002600 */
[----:B-1----:R-:W-:Y:S01]  /*5070*/  SHF.R.U32.HI R0, RZ, 0x2, R2 ;  /* 0x00000002ff007819 */ /* 0x002fe20000011602 */
[----:B------:R-:W-:Y:S01]  /*5080*/  ULDC.64 UR6, c[0x0][0x688] ;  /* 0x0001a20000067ab9 */ /* 0x000fe20000000a00 */
[----:B------:R-:W-:Y:S02]  /*5090*/  SHF.L.U32 R3, R17, 0x4, RZ ;  /* 0x0000000411037819 */ /* 0x000fe400000006ff */
[----:B------:R-:W-:-:S03]  /*50a0*/  LOP3.LUT R0, R0, 0x7, RZ, 0xc0, !PT ;  /* 0x0000000700007812 */ /* 0x000fc600078ec0ff */
[----:B------:R-:W1:Y:S01]  /*50b0*/  S2UR UR5, SR_CTAID.Z ;  /* 0x00000000000579c3 */ /* 0x000e620000002700 */
[----:B------:R-:W-:-:S04]  /*50c0*/  LOP3.LUT R0, R3, 0xfffffff0, R0, 0xe2, !PT ;  /* 0xfffffff003007812 */ /* 0x000fc800078ee200 */
[----:B------:R-:W-:-:S04]  /*50d0*/  IADD3 R3, R0, UR42, RZ ;  /* 0x0000002a00037c10 */ /* 0x000fc8000fffe0ff */
[----:B------:R-:W-:Y:S01]  /*50e0*/  IADD3 R2, R3, 0x8, RZ ;  /* 0x0000000803027810 */ /* 0x000fe20007ffe0ff */
[----:B--2---:R-:W-:-:S04]  /*50f0*/  UIMAD UR4, UR4, UR6, UR42 ;  /* 0x00000006040472a4 */ /* 0x004fc8000f8e022a */
[----:B-1----:R-:W-:-:S03]  /*5100*/  UIMAD UR4, UR5, UR7, UR4 ;  /* 0x00000007050472a4 */ /* 0x002fc6000f8e0204 */
[----:B------:R-:W-:Y:S02]  /*5110*/  ULDC UR5, c[0x0][0x288] ;  /* 0x0000a20000057ab9 */ /* 0x000fe40000000800 */
[----:B------:R-:W-:Y:S02]  /*5120*/  ISETP.GE.U32.AND P0, PT, R3, UR5, PT ;  /* 0x0000000503007c0c */ /* 0x000fe4000bf06070 */
[----:B------:R-:W-:Y:S02]  /*5130*/  IADD3 R0, P2, R0, UR4, RZ ;  /* 0x0000000400007c10 */ /* 0x000fe4000ff5e0ff */
[----:B------:R-:W-:Y:S01]  /*5140*/  ISETP.GE.U32.AND P1, PT, R2, UR5, PT ;  /* 0x0000000502007c0c */ /* 0x000fe2000bf26070 */
[----:B------:R-:W-:Y:S01]  /*5150*/  ULDC.64 UR4, c[0x0][0x680] ;  /* 0x0001a00000047ab9 */ /* 0x000fe20000000a00 */
[----:B------:R-:W-:Y:S02]  /*5160*/  IADD3.X R3, RZ, RZ, RZ, P2, !PT ;  /* 0x000000ffff037210 */ /* 0x000fe400017fe4ff */
[----:B------:R-:W-:-:S04]  /*5170*/  LEA R2, P2, R0, UR4, 0x2 ;  /* 0x0000000400027c11 */ /* 0x000fc8000f8410ff */
[----:B------:R-:W-:-:S05]  /*5180*/  LEA.HI.X R3, R0, UR5, R3, 0x2, P2 ;  /* 0x0000000500037c11 */ /* 0x000fca00090f1403 */
[----:B------:R2:W-:Y:S04]  /*5190*/  @!P0 STG.E desc[UR8][R2.64], R11 ;  /* 0x0000000b02008986 */ /* 0x0005e8000c101908 */
[----:B------:R2:W-:Y:S02]  /*51a0*/  @!P1 STG.E desc[UR8][R2.64+0x20], R9 ;  /* 0x0000200902009986 */ /* 0x0005e4000c101908 */
.L_x_47:
[----:B------:R-:W-:Y:S05]  /*51b0*/  BSYNC B0 ;  /* 0x0000000000007941 */ /* 0x000fea0003800000 */
.L_x_46:
[----:B------:R-:W-:Y:S01]  /*51c0*/  ULDC.64 UR4, c[0x0][0x730] ;  /* 0x0001cc0000047ab9 */ /* 0x000fe20000000a00 */
[-C--:B------:R-:W-:Y:S01]  /*51d0*/  FMUL R26, R26, R10.reuse ;  /* 0x0000000a1a1a7220 */ /* 0x080fe20000400000 */
[----:B------:R-:W-:Y:S01]  /*51e0*/  ISETP.NE.U32.AND P0, PT, RZ, UR4, PT ;  /* 0x00000004ff007c0c */ /* 0x000fe2000bf05070 */
[-C--:B------:R-:W-:Y:S01]  /*51f0*/  FMUL R18, R27, R10.reuse ;  /* 0x0000000a1b127220 */ /* 0x080fe20000400000 */
[-C--:B------:R-:W-:Y:S01]  /*5200*/  FMUL R30, R30, R10.reuse ;  /* 0x0000000a1e1e7220 */ /* 0x080fe20000400000 */
[-C--:B------:R-:W-:Y:S01]  /*5210*/  FMUL R120, R31, R10.reuse ;  /* 0x0000000a1f787220 */ /* 0x080fe20000400000 */
[----:B------:R-:W-:Y:S01]  /*5220*/  ISETP.NE.AND.EX P0, PT, RZ, UR5, PT, P0 ;  /* 0x00000005ff007c0c */ /* 0x000fe2000bf05300 */
        /* <DEDUP_REMOVED lines=44> */
[----:B------:R-:W-:Y:S06]  /*54f0*/  @P0 BRA `(.L_x_48) ;  /* 0x0000000000200947 */ /* 0x000fec0003800000 */
[----:B------:R-:W-:Y:S02]  /*5500*/  ULDC.64 UR4, c[0x0][0x728] ;  /* 0x0001ca0000047ab9 */ /* 0x000fe40000000a00 */
[----:B------:R-:W-:-:S04]  /*5510*/  ISETP.NE.U32.AND P0, PT, RZ, UR4, PT ;  /* 0x00000004ff007c0c */ /* 0x000fc8000bf05070 */
[----:B------:R-:W-:-:S13]  /*5520*/  ISETP.NE.AND.EX P0, PT, RZ, UR5, PT, P0 ;  /* 0x00000005ff007c0c */ /* 0x000fda000bf05300 */
[----:B------:R-:W-:Y:S05]  /*5530*/  @!P0 BRA `(.L_x_49) ;  /* 0x00000000000c8947 */ /* 0x000fea0003800000 */
[----:B-12---:R-:W1:Y:S02]  /*5540*/  LDC.64 R2, c[0x0][0x728] ;  /* 0x0001ca00ff027b82 */ /* 0x006e640000000a00 */
[----:B-1----:R4:W5:Y:S01]  /*5550*/  LDG.E R2, desc[UR8][R2.64] ;  /* 0x0000000802027981 */ /* 0x002962000c1e1900 */
[----:B------:R-:W-:Y:S05]  /*5560*/  BRA `(.L_x_48) ;  /* 0x0000000000047947 */ /* 0x000fea0003800000 */
.L_x_49:
[----:B--2---:R-:W3:Y:S02]  /*5570*/  LDC R2, c[0x0][0x720] ;  /* 0x0001c800ff027b82 */ /* 0x004ee40000000800 */
.L_x_48:
[----:B-1----:R-:W-:Y:S02]  /*5580*/  MOV R0, RZ ;  /* 0x000000ff00007202 */ /* 0x002fe40000000f00 */
[----:B---3-5:R-:W-:Y:S02]  /*5590*/  MOV R83, R2 ;  /* 0x0000000200537202 */ /* 0x028fe40000000f00 */
[----:B------:R-:W-:-:S13]  /*55a0*/  LOP3.LUT P0, RZ, R0, 0x1bf, RZ, 0xc0, !PT ;  /* 0x000001bf00ff7812 */ /* 0x000fda000780c0ff */
[----:B------:R-:W-:Y:S05]  /*55b0*/  @!P0 BRA `(.L_x_50) ;  /* 0x0000000000408947 */ /* 0x000fea0003800000 */
[----:B------:R-:W-:Y:S01]  /*55c0*/  MOV R0, 0x0 ;  /* 0x0000000000007802 */ /* 0x000fe20000000f00 */
[----:B------:R-:W-:Y:S01]  /*55d0*/  ULDC.64 UR4, c[0x4][0x70] ;  /* 0x01001c0000047ab9 */ /* 0x000fe20000000a00 */
[----:B------:R-:W-:Y:S01]  /*55e0*/  ULDC.64 UR6, c[0x4][0x8] ;  /* 0x0100020000067ab9 */ /* 0x000fe20000000a00 */
[----:B------:R-:W-:Y:S01]  /*55f0*/  MOV R4, UR4 ;  /* 0x0000000400047c02 */ /* 0x000fe20008000f00 */
[----:B--2-4-:R1:W2:Y:S01]  /*5600*/  LDC.64 R2, c[0x4][R0] ;  /* 0x0100000000027b82 */ /* 0x0142a20000000a00 */
[----:B------:R-:W-:Y:S01]  /*5610*/  MOV R5, UR5 ;  /* 0x0000000500057c02 */ /* 0x000fe20008000f00 */
[----:B------:R-:W-:Y:S01]  /*5620*/  ULDC.64 UR4, c[0x4][0x78] ;  /* 0x01001e0000047ab9 */ /* 0x000fe20000000a00 */
[----:B------:R-:W-:Y:S02]  /*5630*/  MOV R10, UR6 ;  /* 0x00000006000a7c02 */ /* 0x000fe40008000f00 */
[----:B------:R-:W-:Y:S02]  /*5640*/  MOV R6, UR4 ;  /* 0x0000000400067c02 */ /* 0x000fe40008000f00 */
[----:B------:R-:W-:-:S02]  /*5650*/  MOV R7, UR5 ;  /* 0x0000000500077c02 */ /* 0x000fc40008000f00 */
[----:B------:R-:W-:Y:S02]  /*5660*/  MOV R11, UR7 ;  /* 0x00000007000b7c02 */ /* 0x000fe40008000f00 */
[----:B------:R-:W-:Y:S02]  /*5670*/  MOV R8, 0x70 ;  /* 0x0000007000087802 */ /* 0x000fe40000000f00 */
[----:B------:R-:W-:Y:S02]  /*5680*/  MOV R12, 0x1 ;  /* 0x00000001000c7802 */ /* 0x000fe40000000f00 */
[----:B-1----:R-:W-:-:S07]  /*5690*/  MOV R13, RZ ;  /* 0x000000ff000d7202 */ /* 0x002fce0000000f00 */
[----:B------:R-:W-:-:S07]  /*56a0*/  LEPC R20, `(.L_x_50) ;  /* 0x000000001014794e */ /* 0x000fce0000000000 */
[----:B--2---:R-:W-:Y:S05]  /*56b0*/  CALL.ABS.NOINC R2 ;  /* 0x0000000002007343 */ /* 0x004fea0003c00000 */
.L_x_50:
[----:B------:R-:W-:Y:S01]  /*56c0*/  UIADD3 UR4, UR37, -0x1, URZ ;  /* 0xffffffff25047890 */ /* 0x000fe2000fffe03f */
[----:B------:R-:W-:-:S05]  /*56d0*/  MOV R22, UR36 ;  /* 0x0000002400167c02 */ /* 0x000fca0008000f00 */
[----:B--2-4-:R-:W-:-:S05]  /*56e0*/  MOV R3, UR4 ;  /* 0x0000000400037c02 */ /* 0x014fca0008000f00 */
[----:B------:R-:W-:-:S05]  /*56f0*/  IMAD R22, R3, 0x2200, R22 ;  /* 0x0000220003167824 */ /* 0x000fca00078e0216 */
[----:B------:R-:W-:-:S13]  /*5700*/  LOP3.LUT P0, RZ, R22, 0x1b0, RZ, 0xc0, !PT ;  /* 0x000001b016ff7812 */ /* 0x000fda000780c0ff */
[----:B------:R-:W-:Y:S05]  /*5710*/  @!P0 BRA `(.L_x_51) ;  /* 0x0000000000408947 */ /* 0x000fea0003800000 */
[----:B------:R-:W-:Y:S01]  /*5720*/  MOV R0, 0x0 ;  /* 0x0000000000007802 */ /* 0x000fe20000000f00 */
[----:B------:R-:W-:Y:S01]  /*5730*/  ULDC.64 UR4, c[0x4][0x70] ;  /* 0x01001c0000047ab9 */ /* 0x000fe20000000a00 */
[----:B------:R-:W-:Y:S01]  /*5740*/  ULDC.64 UR6, c[0x4][0x78] ;  /* 0x01001e0000067ab9 */ /* 0x000fe20000000a00 */
[----:B------:R-:W-:Y:S01]  /*5750*/  MOV R4, UR4 ;  /* 0x0000000400047c02 */ /* 0x000fe20008000f00 */
[----:B------:R1:W2:Y:S01]  /*5760*/  LDC.64 R2, c[0x4][R0] ;  /* 0x0100000000027b82 */ /* 0x0002a20000000a00 */
        /* <DEDUP_REMOVED lines=11> */
.L_x_51:
[----:B------:R-:W1:Y:S01]  /*5820*/  S2R R5, SR_TID.X ;  /* 0x0000000000057919 */ /* 0x000e620000002100 */
[----:B------:R-:W-:Y:S01]  /*5830*/  ULDC.64 UR4, c[0x0][0x730] ;  /* 0x0001cc0000047ab9 */ /* 0x000fe20000000a00 */
[----:B------:R-:W-:Y:S02]  /*5840*/  IADD3 R16, R16, 0x1f, RZ ;  /* 0x0000001f10107810 */ /* 0x000fe40007ffe0ff */
[----:B------:R-:W-:Y:S02]  /*5850*/  ISETP.NE.U32.AND P0, PT, RZ, UR4, PT ;  /* 0x00000004ff007c0c */ /* 0x000fe4000bf05070 */
[----:B------:R-:W-:Y:S02]  /*5860*/  ISETP.GT.U32.AND P1, PT, R16, 0x3e, PT ;  /* 0x0000003e1000780c */ /* 0x000fe40003f24070 */
[----:B------:R-:W-:-:S13]  /*5870*/  ISETP.NE.AND.EX P0, PT, RZ, UR5, PT, P0 ;  /* 0x00000005ff007c0c */ /* 0x000fda000bf05300 */
[----:B------:R-:W2:Y:S01]  /*5880*/  @P0 LDC R83, c[0x0][0x720] ;  /* 0x0001c800ff530b82 */ /* 0x000ea20000000800 */
[C---:B-1----:R-:W-:Y:S02]  /*5890*/  SHF.L.U32 R0, R5.reuse, 0x5, RZ ;  /* 0x0000000505007819 */ /* 0x042fe400000006ff */
[----:B------:R-:W-:Y:S02]  /*58a0*/  SHF.R.U32.HI R3, RZ, 0x1, R5 ;  /* 0x00000001ff037819 */ /* 0x000fe40000011605 */
[C---:B------:R-:W-:Y:S02]  /*58b0*/  LOP3.LUT R2, R0.reuse, 0xc0, RZ, 0xc0, !PT ;  /* 0x000000c000027812 */ /* 0x040fe400078ec0ff */
[----:B------:R-:W-:Y:S02]  /*58c0*/  LOP3.LUT R4, R0, 0x20, RZ, 0xc0, !PT ;  /* 0x0000002000047812 */ /* 0x000fe400078ec0ff */
[----:B------:R-:W-:Y:S02]  /*58d0*/  LOP3.LUT R2, R2, 0x8, R3, 0xf8, !PT ;  /* 0x0000000802027812 */ /* 0x000fe400078ef803 */
[----:B------:R-:W-:-:S02]  /*58e0*/  SHF.L.U32 R3, R5, 0x2, RZ ;  /* 0x0000000205037819 */ /* 0x000fc400000006ff */
[----:B------:R-:W-:Y:S01]  /*58f0*/  LEA R4, R17, R4, 0x9 ;  /* 0x0000000411047211 */ /* 0x000fe200078e48ff */
[-C--:B--2---:R-:W-:Y:S01]  /*5900*/  FMUL R9, R34, R83.reuse ;  /* 0x0000005322097220 */ /* 0x084fe20000400000 */
[----:B------:R-:W-:Y:S01]  /*5910*/  LOP3.LUT R3, R2, 0x18, R3, 0x78, !PT ;  /* 0x0000001802037812 */ /* 0x000fe200078e7803 */
[-C--:B------:R-:W-:Y:S01]  /*5920*/  FMUL R10, R122, R83.reuse ;  /* 0x000000537a0a7220 */ /* 0x080fe20000400000 */
[----:B------:R-:W-:Y:S01]  /*5930*/  LOP3.LUT R0, R0, 0x100, RZ, 0xc0, !PT ;  /* 0x0000010000007812 */ /* 0x000fe200078ec0ff */
[-C--:B------:R-:W-:Y:S01]  /*5940*/  FMUL R25, R25, R83.reuse ;  /* 0x0000005319197220 */ /* 0x080fe20000400000 */
[----:B------:R-:W-:Y:S01]  /*5950*/  LOP3.LUT P0, RZ, R5, 0x4, RZ, 0xc0, !PT ;  /* 0x0000000405ff7812 */ /* 0x000fe2000780c0ff */
[-C--:B------:R-:W-:Y:S01]  /*5960*/  FMUL R5, R26, R83.reuse ;  /* 0x000000531a057220 */ /* 0x080fe20000400000 */
[----:B------:R-:W-:Y:S01]  /*5970*/  IADD3 R3, R3, R4, R0 ;  /* 0x0000000403037210 */ /* 0x000fe20007ffe000 */
        /* <DEDUP_REMOVED lines=12> */
[----:B------:R-:W-:Y:S01]  /*5a40*/  F2FP.BF16.F32.PACK_AB R5, R0, R5 ;  /* 0x000000050005723e */ /* 0x000fe200000010ff */
[-C--:B------:R-:W-:Y:S01]  /*5a50*/  FMUL R14, R42, R83.reuse ;  /* 0x000000532a0e7220 */ /* 0x080fe20000400000 */
[----:B------:R-:W-:Y:S01]  /*5a60*/  MOV R0, 0x10 ;  /* 0x0000001000007802 */ /* 0x000fe20000000f00 */
[-C--:B------:R-:W-:Y:S01]  /*5a70*/  FMUL R16, R46, R83.reuse ;  /* 0x000000532e107220 */ /* 0x080fe20000400000 */
[----:B------:R-:W-:Y:S01]  /*5a80*/  LEA R3, R3, R22, 0x1 ;  /* 0x0000001603037211 */ /* 0x000fe200078e08ff */
        /* <DEDUP_REMOVED lines=78> */
[----:B------:R-:W-:Y:S01]  /*5f70*/  FMUL R83, R118, R83 ;  /* 0x0000005376537220 */ /* 0x000fe20000400000 */
[----:B------:R-:W-:-:S02]  /*5f80*/  F2FP.BF16.F32.PACK_AB R4, R25, R4 ;  /* 0x000000041904723e */ /* 0x000fc400000010ff */
[----:B------:R-:W-:Y:S02]  /*5f90*/  F2FP.BF16.F32.PACK_AB R6, R29, R6 ;  /* 0x000000061d06723e */ /* 0x000fe400000010ff */
[----:B------:R-:W-:Y:S02]  /*5fa0*/  F2FP.BF16.F32.PACK_AB R7, R2, R7 ;  /* 0x000000070207723e */ /* 0x000fe400000010ff */
[----:B------:R-:W-:Y:S02]  /*5fb0*/  F2FP.BF16.F32.PACK_AB R8, R33, R8 ;  /* 0x000000082108723e */ /* 0x000fe400000010ff */
[----:B------:R-:W-:Y:S02]  /*5fc0*/  F2FP.BF16.F32.PACK_AB R10, R37, R36 ;  /* 0x00000024250a723e */ /* 0x000fe400000010ff */
[----:B------:R-:W-:Y:S02]  /*5fd0*/  F2FP.BF16.F32.PACK_AB R11, R12, R11 ;  /* 0x0000000b0c0b723e */ /* 0x000fe400000010ff */
[----:B------:R-:W-:-:S02]  /*5fe0*/  SEL R0, R0, 0xfffffff0, !P0 ;  /* 0xfffffff000007807 */ /* 0x000fc40004000000 */
[----:B------:R-:W-:Y:S01]  /*5ff0*/  IADD3 R21, R3, 0x1000, RZ ;  /* 0x0000100003157810 */ /* 0x000fe20007ffe0ff */
[----:B------:R-:W-:Y:S06]  /*6000*/  @P1 BRA `(.L_x_52) ;  /* 0x0000000000041947 */ /* 0x000fec0003800000 */
[----:B------:R-:W-:-:S04]  /*6010*/  DEPBAR.LE SB0, 0x1 ;  /* 0x000080400000791a */ /* 0x000fc80000000000 */
.L_x_52:
[----:B------:R-:W-:Y:S05]  /*6020*/  WARPSYNC.ALL ;  /* 0x0000000000007948 */ /* 0x000fea0003800000 */
[----:B------:R-:W-:Y:S01]  /*6030*/  BAR.SYNC.DEFER_BLOCKING 0x1, 0x80 ;  /* 0x0042000000007b1d */ /* 0x000fe20000010000 */
[C---:B------:R-:W-:Y:S02]  /*6040*/  LEA R21, R0.reuse, R21, 0x1 ;  /* 0x0000001500157211 */ /* 0x040fe400078e08ff */
[----:B------:R-:W-:Y:S02]  /*6050*/  LEA R0, R0, R3, 0x1 ;  /* 0x0000000300007211 */ /* 0x000fe400078e08ff */
[----:B------:R-:W-:Y:S01]  /*6060*/  F2FP.BF16.F32.PACK_AB R13, R13, R14 ;  /* 0x0000000e0d0d723e */ /* 0x000fe200000010ff */
[----:B------:R-:W-:Y:S01]  /*6070*/  BSSY B0, `(.L_x_53) ;  /* 0x000001c000007945 */ /* 0x000fe20003800000 */
[----:B------:R-:W-:-:S02]  /*6080*/  F2FP.BF16.F32.PACK_AB R15, R15, R16 ;  /* 0x000000100f0f723e */ /* 0x000fc400000010ff */
[----:B------:R-:W-:Y:S02]  /*6090*/  F2FP.BF16.F32.PACK_AB R17, R17, R18 ;  /* 0x000000121111723e */ /* 0x000fe400000010ff */
[----:B------:R-:W-:Y:S02]  /*60a0*/  F2FP.BF16.F32.PACK_AB R12, R41, R40 ;  /* 0x00000028290c723e */ /* 0x000fe400000010ff */
[----:B------:R-:W-:Y:S02]  /*60b0*/  F2FP.BF16.F32.PACK_AB R14, R45, R44 ;  /* 0x0000002c2d0e723e */ /* 0x000fe400000010ff */
[----:B------:R-:W-:Y:S02]  /*60c0*/  F2FP.BF16.F32.PACK_AB R16, R49, R48 ;  /* 0x000000303110723e */ /* 0x000fe400000010ff */
[----:B------:R-:W-:Y:S02]  /*60d0*/  F2FP.BF16.F32.PACK_AB R18, R53, R52 ;  /* 0x000000343512723e */ /* 0x000fe400000010ff */
[----:B------:R-:W-:Y:S01]  /*60e0*/  F2FP.BF16.F32.PACK_AB R19, R19, R20 ;  /* 0x000000141313723e */ /* 0x000fe200000010ff */
[----:B------:R1:W-:Y:S04]  /*60f0*/  STSM.16.M88.4 [R3], R4 ;  /* 0x0000000403007844 */ /* 0x0003e80000000200 */
[----:B------:R1:W-:Y:S01]  /*6100*/  STSM.16.M88.4 [R0], R8 ;  /* 0x0000000800007844 */ /* 0x0003e20000000200 */
[----:B------:R-:W-:Y:S01]  /*6110*/  @!PT LDS RZ, [RZ] ;  /* 0x00000000fffff984 */ /* 0x000fe20000000800 */
[----:B------:R-:W-:Y:S01]  /*6120*/  @!PT LDS RZ, [RZ] ;  /* 0x00000000fffff984 */ /* 0x000fe20000000800 */
[----:B------:R-:W-:Y:S01]  /*6130*/  @!PT LDS RZ, [RZ] ;  /* 0x00000000fffff984 */ /* 0x000fe20000000800 */
[----:B------:R-:W-:Y:S01]  /*6140*/  @!PT LDS RZ, [RZ] ;  /* 0x00000000fffff984 */ /* 0x000fe20000000800 */
[----:B------:R2:W-:Y:S06]  /*6150*/  MEMBAR.ALL.CTA ;  /* 0x0000000000007992 */ /* 0x0005ec0000008000 */
[----:B--2---:R-:W2:Y:S02]  /*6160*/  FENCE.VIEW.ASYNC.S ;  /* 0x00000000000073c6 */ /* 0x004ea40000000000 */
[----:B--2---:R-:W-:Y:S06]  /*6170*/  BAR.SYNC.DEFER_BLOCKING 0x1, 0x80 ;  /* 0x0042000000007b1d */ /* 0x004fec0000010000 */
[----:B------:R-:W-:Y:S05]  /*6180*/  @P1 BRA `(.L_x_54) ;  /* 0x0000000000281947 */ /* 0x000fea0003800000 */
[----:B------:R-:W-:Y:S01]  /*6190*/  S2UR UR44, SR_CTAID.Z ;  /* 0x00000000002c79c3 */ /* 0x000fe20000002700 */
[----:B------:R-:W-:Y:S01]  /*61a0*/  ULDC.64 UR4, c[0x0][0x198] ;  /* 0x0000660000047ab9 */ /* 0x000fe20000000a00 */
[----:B------:R-:W-:Y:S01]  /*61b0*/  R2UR UR40, R22 ;  /* 0x00000000162872ca */ /* 0x000fe200000e0000 */
[----:B------:R-:W-:Y:S01]  /*61c0*/  UIADD3 UR4, UP0, UR4, 0x670, URZ ;  /* 0x0000067004047890 */ /* 0x000fe2000ff1e03f */
[----:B------:R-:W-:-:S03]  /*61d0*/  UMOV UR41, URZ ;  /* 0x0000003f00297c82 */ /* 0x000fc60008000000 */
[----:B------:R-:W-:Y:S01]  /*61e0*/  UIADD3.X UR5, URZ, UR5, URZ, UP0, !UPT ;  /* 0x000000053f057290 */ /* 0x000fe200087fe43f */
[----:B------:R-:W2:Y:S08]  /*61f0*/  S2UR UR43, SR_CTAID.Y ;  /* 0x00000000002b79c3 */ /* 0x000eb00000002600 */
[----:B--2---:R2:W-:Y:S01]  /*6200*/  UTMASTG.4D [UR40], [UR4] ;  /* 0x00000028040073b5 */ /* 0x0045e20008018000 */
[----:B------:R0:W-:Y:S01]  /*6210*/  UTMACMDFLUSH ;  /* 0x00000000000079b7 */ /* 0x0001e20000000000 */
[----:B--2---:R-:W-:-:S04]  /*6220*/  DEPBAR.LE SB0, 0x1 ;  /* 0x000080400000791a */ /* 0x004fc80000000000 */
.L_x_54:
[----:B------:R-:W-:Y:S05]  /*6230*/  BSYNC B0 ;  /* 0x0000000000007941 */ /* 0x000fea0003800000 */
.L_x_53:
[----:B------:R-:W-:Y:S01]  /*6240*/  BAR.SYNC.DEFER_BLOCKING 0x1, 0x80 ;  /* 0x0042000000007b1d */ /* 0x000fe20000010000 */
[----:B-1----:R-:W-:Y:S02]  /*6250*/  F2FP.BF16.F32.PACK_AB R4, R57, R56 ;  /* 0x000000383904723e */ /* 0x002fe400000010ff */
[----:B------:R-:W-:Y:S02]  /*6260*/  F2FP.BF16.F32.PACK_AB R5, R23, R24 ;  /* 0x000000181705723e */ /* 0x000fe400000010ff */
[----:B------:R-:W-:Y:S01]  /*6270*/  F2FP.BF16.F32.PACK_AB R6, R61, R60 ;  /* 0x0000003c3d06723e */ /* 0x000fe200000010ff */
[----:B------:R-:W-:Y:S01]  /*6280*/  BSSY B0, `(.L_x_55) ;  /* 0x000001b000007945 */ /* 0x000fe20003800000 */
[----:B------:R-:W-:Y:S02]  /*6290*/  F2FP.BF16.F32.PACK_AB R7, R26, R27 ;  /* 0x0000001b1a07723e */ /* 0x000fe400000010ff */
[----:B------:R-:W-:Y:S02]  /*62a0*/  F2FP.BF16.F32.PACK_AB R8, R65, R64 ;  /* 0x000000404108723e */ /* 0x000fe400000010ff */
[----:B------:R-:W-:-:S02]  /*62b0*/  F2FP.BF16.F32.PACK_AB R9, R28, R31 ;  /* 0x0000001f1c09723e */ /* 0x000fc400000010ff */
[----:B------:R-:W-:Y:S02]  /*62c0*/  F2FP.BF16.F32.PACK_AB R10, R69, R68 ;  /* 0x00000044450a723e */ /* 0x000fe400000010ff */
[----:B------:R-:W-:Y:S01]  /*62d0*/  F2FP.BF16.F32.PACK_AB R11, R30, R35 ;  /* 0x000000231e0b723e */ /* 0x000fe200000010ff */
[----:B------:R1:W-:Y:S04]  /*62e0*/  STSM.16.M88.4 [R3+0x1000], R12 ;  /* 0x0010000c03007844 */ /* 0x0003e80000000200 */
[----:B------:R1:W-:Y:S01]  /*62f0*/  STSM.16.M88.4 [R0+0x1000], R16 ;  /* 0x0010001000007844 */ /* 0x0003e20000000200 */
        /* <DEDUP_REMOVED lines=9> */
[----:B------:R-:W-:Y:S01]  /*6390*/  R2UR UR40, R22 ;  /* 0x00000000162872ca */ /* 0x000fe200000e0000 */
[----:B------:R-:W-:Y:S01]  /*63a0*/  ULDC.64 UR4, c[0x0][0x198] ;  /* 0x0000660000047ab9 */ /* 0x000fe20000000a00 */
[----:B------:R-:W-:Y:S01]  /*63b0*/  UMOV UR41, 0x20 ;  /* 0x0000002000297882 */ /* 0x000fe20000000000 */
[----:B------:R-:W-:-:S04]  /*63c0*/  UIADD3 UR4, UP0, UR4, 0x670, URZ ;  /* 0x0000067004047890 */ /* 0x000fc8000ff1e03f */
[----:B------:R-:W2:Y:S01]  /*63d0*/  S2UR UR43, SR_CTAID.Y ;  /* 0x00000000002b79c3 */ /* 0x000ea20000002600 */
[----:B------:R-:W-:-:S05]  /*63e0*/  UIADD3.X UR5, URZ, UR5, URZ, UP0, !UPT ;  /* 0x000000053f057290 */ /* 0x000fca00087fe43f */
[----:B------:R-:W-:-:S09]  /*63f0*/  UIADD3 UR40, UR40, 0x1000, URZ ;  /* 0x0000100028287890 */ /* 0x000fd2000fffe03f */
[----:B--2---:R2:W-:Y:S01]  /*6400*/  UTMASTG.4D [UR40], [UR4] ;  /* 0x00000028040073b5 */ /* 0x0045e20008018000 */
[----:B------:R0:W-:Y:S01]  /*6410*/  UTMACMDFLUSH ;  /* 0x00000000000079b7 */ /* 0x0001e20000000000 */
[----:B--2---:R-:W-:-:S04]  /*6420*/  DEPBAR.LE SB0, 0x1 ;  /* 0x000080400000791a */ /* 0x004fc80000000000 */
.L_x_56:
[----:B------:R-:W-:Y:S05]  /*6430*/  BSYNC B0 ;  /* 0x0000000000007941 */ /* 0x000fea0003800000 */
.L_x_55:
        /* <DEDUP_REMOVED lines=24> */
[----:B------:R-:W-:Y:S01]  /*65c0*/  UMOV UR9, 0x40 ;  /* 0x0000004000097882 */ /* 0x000fe20000000000 */
[----:B------:R-:W-:Y:S02]  /*65d0*/  UMOV UR10, UR42 ;  /* 0x0000002a000a7c82 */ /* 0x000fe40008000000 */
[----:B------:R-:W-:Y:S01]  /*65e0*/  UIADD3.X UR5, URZ, UR5, URZ, UP0, !UPT ;  /* 0x000000053f057290 */ /* 0x000fe200087fe43f */
[----:B------:R-:W2:Y:S08]  /*65f0*/  S2UR UR11, SR_CTAID.Y ;  /* 0x00000000000b79c3 */ /* 0x000eb00000002600 */
[----:B--2---:R2:W-:Y:S01]  /*6600*/  UTMASTG.4D [UR8], [UR4] ;  /* 0x00000008040073b5 */ /* 0x0045e20008018000 */
[----:B------:R0:W-:Y:S01]  /*6610*/  UTMACMDFLUSH ;  /* 0x00000000000079b7 */ /* 0x0001e20000000000 */
[----:B--2---:R-:W-:-:S04]  /*6620*/  DEPBAR.LE SB0, 0x1 ;  /* 0x000080400000791a */ /* 0x004fc80000000000 */
.L_x_58:
[----:B------:R-:W-:Y:S05]  /*6630*/  BSYNC B0 ;  /* 0x0000000000007941 */ /* 0x000fea0003800000 */
.L_x_57:
[----:B------:R-:W-:Y:S01]  /*6640*/  BAR.SYNC.DEFER_BLOCKING 0x1, 0x80 ;  /* 0x0042000000007b1d */ /* 0x000fe20000010000 */
[----:B------:R-:W-:Y:S02]  /*6650*/  F2FP.BF16.F32.PACK_AB R88, R89, R88 ;  /* 0x000000585958723e */ /* 0x000fe400000010ff */
        /* <DEDUP_REMOVED lines=9> */
[----:B------:R2:W-:Y:S01]  /*66f0*/  STSM.16.M88.4 [R21], R16 ;  /* 0x0000001015007844 */ /* 0x0005e20000000200 */
[----:B------:R-:W-:Y:S01]  /*6700*/  @!PT LDS RZ, [RZ] ;  /* 0x00000000fffff984 */ /* 0x000fe20000000800 */
[----:B------:R-:W-:Y:S01]  /*6710*/  @!PT LDS RZ, [RZ] ;  /* 0x00000000fffff984 */ /* 0x000fe20000000800 */
[----:B------:R-:W-:Y:S01]  /*6720*/  @!PT LDS RZ, [RZ] ;  /* 0x00000000fffff984 */ /* 0x000fe20000000800 */
[----:B------:R-:W-:Y:S01]  /*6730*/  @!PT LDS RZ, [RZ] ;  /* 0x00000000fffff984 */ /* 0x000fe20000000800 */
[----:B------:R3:W-:Y:S06]  /*6740*/  MEMBAR.ALL.CTA ;  /* 0x0000000000007992 */ /* 0x0007ec0000008000 */
[----:B---3--:R-:W3:Y:S02]  /*6750*/  FENCE.VIEW.ASYNC.S ;  /* 0x00000000000073c6 */ /* 0x008ee40000000000 */
[----:B---3--:R-:W-:Y:S06]  /*6760*/  BAR.SYNC.DEFER_BLOCKING 0x1, 0x80 ;  /* 0x0042000000007b1d */ /* 0x008fec0000010000 */
[----:B------:R-:W-:Y:S05]  /*6770*/  @P1 BRA `(.L_x_60) ;  /* 0x00000000002c1947 */ /* 0x000fea0003800000 */
[----:B------:R-:W-:Y:S01]  /*6780*/  S2UR UR44, SR_CTAID.Z ;  /* 0x00000000002c79c3 */ /* 0x000fe20000002700 */
[----:B------:R-:W-:Y:S01]  /*6790*/  R2UR UR40, R22 ;  /* 0x00000000162872ca */ /* 0x000fe200000e0000 */
[----:B------:R-:W-:Y:S01]  /*67a0*/  ULDC.64 UR4, c[0x0][0x198] ;  /* 0x0000660000047ab9 */ /* 0x000fe20000000a00 */
[----:B------:R-:W-:Y:S01]  /*67b0*/  UMOV UR41, 0x60 ;  /* 0x0000006000297882 */ /* 0x000fe20000000000 */
[----:B------:R-:W-:-:S04]  /*67c0*/  UIADD3 UR4, UP0, UR4, 0x670, URZ ;  /* 0x0000067004047890 */ /* 0x000fc8000ff1e03f */
[----:B------:R-:W3:Y:S01]  /*67d0*/  S2UR UR43, SR_CTAID.Y ;  /* 0x00000000002b79c3 */ /* 0x000ee20000002600 */
[----:B------:R-:W-:-:S05]  /*67e0*/  UIADD3.X UR5, URZ, UR5, URZ, UP0, !UPT ;  /* 0x000000053f057290 */ /* 0x000fca00087fe43f */
[----:B------:R-:W-:-:S09]  /*67f0*/  UIADD3 UR40, UR40, 0x1000, URZ ;  /* 0x0000100028287890 */ /* 0x000fd2000fffe03f */
[----:B---3--:R3:W-:Y:S01]  /*6800*/  UTMASTG.4D [UR40], [UR4] ;  /* 0x00000028040073b5 */ /* 0x0087e20008018000 */
[----:B------:R0:W-:Y:S01]  /*6810*/  UTMACMDFLUSH ;  /* 0x00000000000079b7 */ /* 0x0001e20000000000 */
[----:B---3--:R-:W-:-:S04]  /*6820*/  DEPBAR.LE SB0, 0x1 ;  /* 0x000080400000791a */ /* 0x008fc80000000000 */
.L_x_60:
[----:B------:R-:W-:Y:S05]  /*6830*/  BSYNC B0 ;  /* 0x0000000000007941 */ /* 0x000fea0003800000 */
.L_x_59:
        /* <DEDUP_REMOVED lines=17> */
[----:B----4-:R-:W4:Y:S02]  /*6950*/  FENCE.VIEW.ASYNC.S ;  /* 0x00000000000073c6 */ /* 0x010f240000000000 */
[----:B----4-:R-:W-:Y:S06]  /*6960*/  BAR.SYNC.DEFER_BLOCKING 0x1, 0x80 ;  /* 0x0042000000007b1d */ /* 0x010fec0000010000 */
        /* <DEDUP_REMOVED lines=8> */
[----:B------:R-:W4:Y:S08]  /*69f0*/  S2UR UR11, SR_CTAID.Y ;  /* 0x00000000000b79c3 */ /* 0x000f300000002600 */
[----:B----4-:R4:W-:Y:S01]  /*6a00*/  UTMASTG.4D [UR8], [UR4] ;  /* 0x00000008040073b5 */ /* 0x0109e20008018000 */
[----:B------:R0:W-:Y:S01]  /*6a10*/  UTMACMDFLUSH ;  /* 0x00000000000079b7 */ /* 0x0001e20000000000 */
[----:B----4-:R-:W-:-:S04]  /*6a20*/  DEPBAR.LE SB0, 0x1 ;  /* 0x000080400000791a */ /* 0x010fc80000000000 */
.L_x_62:
[----:B------:R-:W-:Y:S05]  /*6a30*/  BSYNC B0 ;  /* 0x0000000000007941 */ /* 0x000fea0003800000 */
.L_x_61:
[----:B------:R-:W-:Y:S06]  /*6a40*/  BAR.SYNC.DEFER_BLOCKING 0x1, 0x80 ;  /* 0x0042000000007b1d */ /* 0x000fec0000010000 */
[----:B------:R-:W-:Y:S01]  /*6a50*/  BSSY B0, `(.L_x_63) ;  /* 0x0000015000007945 */ /* 0x000fe20003800000 */
[----:B------:R4:W-:Y:S04]  /*6a60*/  STSM.16.M88.4 [R3+0x1000], R104 ;  /* 0x0010006803007844 */ /* 0x0009e80000000200 */
[----:B------:R4:W-:Y:S01]  /*6a70*/  STSM.16.M88.4 [R21], R80 ;  /* 0x0000005015007844 */ /* 0x0009e20000000200 */
[----:B------:R-:W-:Y:S01]  /*6a80*/  @!PT LDS RZ, [RZ] ;  /* 0x00000000fffff984 */ /* 0x000fe20000000800 */
[----:B------:R-:W-:Y:S01]  /*6a90*/  @!PT LDS RZ, [RZ] ;  /* 0x00000000fffff984 */ /* 0x000fe20000000800 */
[----:B------:R-:W-:Y:S01]  /*6aa0*/  @!PT LDS RZ, [RZ] ;  /* 0x00000000fffff984 */ /* 0x000fe20000000800 */
[----:B------:R-:W-:Y:S01]  /*6ab0*/  @!PT LDS RZ, [RZ] ;  /* 0x00000000fffff984 */ /* 0x000fe20000000800 */
[----:B------:R5:W-:Y:S06]  /*6ac0*/  MEMBAR.ALL.CTA ;  /* 0x0000000000007992 */ /* 0x000bec0000008000 */
[----:B-----5:R-:W5:Y:S02]  /*6ad0*/  FENCE.VIEW.ASYNC.S ;  /* 0x00000000000073c6 */ /* 0x020f640000000000 */
[----:B-----5:R-:W-:Y:S06]  /*6ae0*/  BAR.SYNC.DEFER_BLOCKING 0x1, 0x80 ;  /* 0x0042000000007b1d */ /* 0x020fec0000010000 */
[----:B------:R-:W-:Y:S05]  /*6af0*/  @P1 BRA `(.L_x_64) ;  /* 0x0000000000281947 */ /* 0x000fea0003800000 */
[----:B------:R-:W-:Y:S01]  /*6b00*/  S2UR UR44, SR_CTAID.Z ;  /* 0x00000000002c79c3 */ /* 0x000fe20000002700 */
[----:B------:R-:W-:Y:S01]  /*6b10*/  R2UR UR40, R22 ;  /* 0x00000000162872ca */ /* 0x000fe200000e0000 */
[----:B------:R-:W-:Y:S01]  /*6b20*/  ULDC.64 UR4, c[0x0][0x198] ;  /* 0x0000660000047ab9 */ /* 0x000fe20000000a00 */
[----:B------:R-:W-:Y:S01]  /*6b30*/  UMOV UR41, 0xa0 ;  /* 0x000000a000297882 */ /* 0x000fe20000000000 */
[----:B------:R-:W-:-:S04]  /*6b40*/  UIADD3 UR4, UP0, UR4, 0x670, URZ ;  /* 0x0000067004047890 */ /* 0x000fc8000ff1e03f */
[----:B------:R-:W5:Y:S01]  /*6b50*/  S2UR UR43, SR_CTAID.Y ;  /* 0x00000000002b79c3 */ /* 0x000f620000002600 */
[----:B------:R-:W-:-:S05]  /*6b60*/  UIADD3.X UR5, URZ, UR5, URZ, UP0, !UPT ;  /* 0x000000053f057290 */ /* 0x000fca00087fe43f */
[----:B------:R-:W-:-:S09]  /*6b70*/  UIADD3 UR40, UR40, 0x1000, URZ ;  /* 0x0000100028287890 */ /* 0x000fd2000fffe03f */
[----:B-----5:R1:W-:Y:S02]  /*6b80*/  UTMASTG.4D [UR40], [UR4] ;  /* 0x00000028040073b5 */ /* 0x0203e40008018000 */
[----:B-1----:R0:W-:Y:S02]  /*6b90*/  UTMACMDFLUSH ;  /* 0x00000000000079b7 */ /* 0x0021e40000000000 */
.L_x_64:
[----:B------:R-:W-:Y:S05]  /*6ba0*/  BSYNC B0 ;  /* 0x0000000000007941 */ /* 0x000fea0003800000 */
.L_x_63:
[----:B------:R-:W-:Y:S01]  /*6bb0*/  UIADD3 UR37, UR37, -0x1, URZ ;  /* 0xffffffff25257890 */ /* 0x000fe2000fffe03f */
[----:B------:R-:W-:-:S04]  /*6bc0*/  DEPBAR.LE SB0, 0x0 ;  /* 0x000080000000791a */ /* 0x000fc80000000000 */
[----:B------:R-:W-:-:S04]  /*6bd0*/  USHF.L.U32 UR4, UR37, 0x3, URZ ;  /* 0x0000000325047899 */ /* 0x000fc8000800063f */
[----:B------:R-:W-:-:S04]  /*6be0*/  ULOP3.LUT UR4, UR4, 0x8, URZ, 0xe2, !UPT ;  /* 0x0000000804047892 */ /* 0x000fc8000f8ee23f */
[----:B------:R-:W-:-:S06]  /*6bf0*/  ULOP3.LUT UR4, UR4, 0x18, URZ, 0x3c, !UPT ;  /* 0x0000001804047892 */ /* 0x000fcc000f8e3c3f */
[----:B-1-3--:R-:W-:-:S04]  /*6c00*/  MOV R0, UR4 ;  /* 0x0000000400007c02 */ /* 0x00afc80008000f00 */
[----:B------:R-:W-:Y:S01]  /*6c10*/  SYNCS.ARRIVE.TRANS64.A1T0 RZ, [R0+UR36+0x2a090], RZ ;  /* 0x02a090ff00ff79a7 */ /* 0x000fe20008100024 */
[----:B------:R-:W-:Y:S05]  /*6c20*/  EXIT ;  /* 0x000000000000794d */ /* 0x000fea0003800000 */
.L_x_6:
[----:B------:R-:W-:-:S08]  /*6c30*/  UISETP.NE.AND UP0, UPT, UR5, 0x1, UPT ;  /* 0x000000010500788c */ /* 0x000fd0000bf05270 */
[----:B------:R-:W1:-:S00]  /*6c40*/  USETMAXREG.DEALLOC.CTAPOOL 0x18 ;  /* 0x00000018000079c8 */ /* 0x000e4000080e0500 */
[----:B------:R-:W-:-:S13]  /*6c50*/  PLOP3.LUT P0, PT, PT, PT, UP0, 0x80, 0x0 ;  /* 0x000000000000781c */ /* 0x000fda0003f0f008 */
[----:B------:R-:W-:Y:S05]  /*6c60*/  @P0 EXIT ;  /* 0x000000000000094d */ /* 0x000fea0003800000 */
[----:B------:R-:W2:Y:S01]  /*6c70*/  S2UR UR11, SR_CTAID.X ;  /* 0x00000000000b79c3 */ /* 0x000ea20000002500 */
[----:B------:R-:W-:Y:S01]  /*6c80*/  ELECT P3, URZ, PT ;  /* 0x00000000003f782f */ /* 0x000fe20003860000 */
[----:B------:R-:W-:Y:S01]  /*6c90*/  BSSY B0, `(.L_x_65) ;  /* 0x0000035000007945 */ /* 0x000fe20003800000 */
[----:B-1----:R-:W-:Y:S02]  /*6ca0*/  MOV R0, RZ ;  /* 0x000000ff00007202 */ /* 0x002fe40000000f00 */
[----:B------:R-:W-:Y:S02]  /*6cb0*/  MOV R7, RZ ;  /* 0x000000ff00077202 */ /* 0x000fe40000000f00 */
[----:B------:R-:W-:Y:S01]  /*6cc0*/  MOV R3, RZ ;  /* 0x000000ff00037202 */ /* 0x000fe20000000f00 */
[----:B------:R-:W1:Y:S08]  /*6cd0*/  S2UR UR36, SR_CTAID.Y ;  /* 0x00000000002479c3 */ /* 0x000e700000002600 */
[----:B------:R-:W3:Y:S01]  /*6ce0*/  S2UR UR37, SR_CTAID.Z ;  /* 0x00000000002579c3 */ /* 0x000ee20000002700 */
[----:B--2---:R-:W-:Y:S01]  /*6cf0*/  USHF.L.U32 UR11, UR11, 0x7, URZ ;  /* 0x000000070b0b7899 */ /* 0x004fe2000800063f */
[----:B------:R-:W-:Y:S11]  /*6d00*/  @!P3 BRA `(.L_x_66) ;  /* 0x0000000000b4b947 */ /* 0x000ff60003800000 */
[----:B------:R-:W2:Y:S01]  /*6d10*/  S2R R3, SR_CgaCtaId ;  /* 0x0000000000037919 */ /* 0x000ea20000008800 */
[----:B------:R-:W-:Y:S02]  /*6d20*/  MOV R2, 0x400 ;  /* 0x0000040000027802 */ /* 0x000fe40000000f00 */
[----:B------:R-:W-:Y:S02]  /*6d30*/  MOV R4, 0x1 ;  /* 0x0000000100047802 */ /* 0x000fe40000000f00 */
[----:B--2---:R-:W-:Y:S02]  /*6d40*/  LEA R3, R3, R2, 0x18 ;  /* 0x0000000203037211 */ /* 0x004fe400078ec0ff */
[----:B------:R-:W-:-:S04]  /*6d50*/  SHF.L.U32 R2, R4, 0x1f, RZ ;  /* 0x0000001f04027819 */ /* 0x000fc800000006ff */
[----:B------:R-:W2:Y:S02]  /*6d60*/  SYNCS.PHASECHK.TRANS64.TRYWAIT P0, [R3+URZ+0x2a060], R2 ;  /* 0x02a06002030075a7 */ /* 0x000ea4000800017f */
[----:B--2---:R-:W-:Y:S05]  /*6d70*/  @!P0 BRA `(.L_x_67) ;  /* 0x0000001400a88947 */ /* 0x004fea0003800000 */
.L_x_103:
[----:B------:R-:W-:Y:S01]  /*6d80*/  ULOP3.LUT UR5, UR4, 0x2, URZ, 0xfc, !UPT ;  /* 0x0000000204057892 */ /* 0x000fe2000f8efc3f */
[----:B--2---:R-:W-:-:S03]  /*6d90*/  @P2 MOV R2, 0x6000 ;  /* 0x0000600000022802 */ /* 0x004fc60000000f00 */
[----:B------:R-:W-:Y:S01]  /*6da0*/  UPRMT UR5, UR5, 0x9910, URZ ;  /* 0x0000991005057896 */ /* 0x000fe2000800003f */
[----:B------:R2:W-:Y:S03]  /*6db0*/  @P2 SYNCS.ARRIVE.TRANS64 RZ, [R3+URZ+0x2a050], R2 ;  /* 0x02a0500203ff29a7 */ /* 0x0005e6000800003f */
[----:B------:R-:W-:-:S06]  /*6dc0*/  UISETP.NE.AND UP0, UPT, UR5, 0x2, UPT ;  /* 0x000000020500788c */ /* 0x000fcc000bf05270 */
[----:B------:R-:W-:-:S13]  /*6dd0*/  PLOP3.LUT P0, PT, PT, PT, UP0, 0x80, 0x0 ;  /* 0x000000000000781c */ /* 0x000fda0003f0f008 */
[----:B--2---:R-:W-:Y:S05]  /*6de0*/  @P0 BRA `(.L_x_68) ;  /* 0x0000000000040947 */ /* 0x004fea0003800000 */
[----:B-1-3--:R-:W-:Y:S01]  /*6df0*/  BPT.TRAP 0x1 ;  /* 0x000000040000795c */ /* 0x00afe20000300000 */
.L_x_68:
[----:B------:R-:W-:-:S04]  /*6e00*/  LOP3.LUT P0, RZ, R6, 0x1f, RZ, 0xc0, !PT ;  /* 0x0000001f06ff7812 */ /* 0x000fc8000780c0ff */
[----:B------:R-:W-:-:S13]  /*6e10*/  PLOP3.LUT P0, PT, P0, P2, PT, 0x2a, 0x0 ;  /* 0x000000000000781c */ /* 0x000fda0000704572 */
[----:B------:R-:W-:Y:S05]  /*6e20*/  @P0 BRA `(.L_x_69) ;  /* 0x0000000000040947 */ /* 0x000fea0003800000 */
[----:B-1-3--:R-:W-:Y:S01]  /*6e30*/  BPT.TRAP 0x1 ;  /* 0x000000040000795c */ /* 0x00afe20000300000 */
.L_x_69:
[----:B------:R-:W-:Y:S01]  /*6e40*/  R2UR UR8, R3 ;  /* 0x00000000030872ca */ /* 0x000fe200000e0000 */
[----:B------:R-:W-:Y:S01]  /*6e50*/  ULDC.64 UR6, c[0x0][0x198] ;  /* 0x0000660000067ab9 */ /* 0x000fe20000000a00 */
[----:B------:R-:W-:Y:S01]  /*6e60*/  UMOV UR14, 0x0 ;  /* 0x00000000000e7882 */ /* 0x000fe20000000000 */
[----:B------:R-:W-:Y:S01]  /*6e70*/  UIADD3 UR6, UP0, UR6, 0xf0, URZ ;  /* 0x000000f006067890 */ /* 0x000fe2000ff1e03f */
[----:B------:R-:W-:Y:S01]  /*6e80*/  MOV R7, 0x40 ;  /* 0x0000004000077802 */ /* 0x000fe20000000f00 */
[----:B------:R-:W-:Y:S01]  /*6e90*/  UMOV UR15, 0x10000000 ;  /* 0x10000000000f7882 */ /* 0x000fe20000000000 */
[----:B------:R-:W-:Y:S01]  /*6ea0*/  UMOV UR10, URZ ;  /* 0x0000003f000a7c82 */ /* 0x000fe20008000000 */
[----:B------:R-:W-:Y:S01]  /*6eb0*/  UIADD3.X UR7, URZ, UR7, URZ, UP0, !UPT ;  /* 0x000000073f077290 */ /* 0x000fe200087fe43f */
[----:B------:R-:W-:Y:S01]  /*6ec0*/  MOV R3, 0x1 ;  /* 0x0000000100037802 */ /* 0x000fe20000000f00 */
[----:B-1----:R-:W-:Y:S01]  /*6ed0*/  UMOV UR12, UR36 ;  /* 0x00000024000c7c82 */ /* 0x002fe20008000000 */
[----:B---3--:R-:W-:Y:S01]  /*6ee0*/  UMOV UR13, UR37 ;  /* 0x00000025000d7c82 */ /* 0x008fe20008000000 */
[----:B------:R-:W-:Y:S01]  /*6ef0*/  UMOV UR18, 0x40 ;  /* 0x0000004000127882 */ /* 0x000fe20000000000 */
[----:B------:R-:W-:Y:S01]  /*6f00*/  UMOV UR19, UR11 ;  /* 0x0000000b00137c82 */ /* 0x000fe20008000000 */
[----:B------:R-:W-:-:S02]  /*6f10*/  UIADD3 UR9, UR8, 0x2a050, URZ ;  /* 0x0002a05008097890 */ /* 0x000fc4000fffe03f */
[----:B------:R-:W-:Y:S02]  /*6f20*/  UIADD3 UR16, UR8, 0x2000, URZ ;  /* 0x0000200008107890 */ /* 0x000fe4000fffe03f */
[----:B------:R-:W-:Y:S01]  /*6f30*/  UIADD3 UR32, UR8, 0x4000, URZ ;  /* 0x0000400008207890 */ /* 0x000fe2000fffe03f */
[----:B------:R-:W-:Y:S01]  /*6f40*/  UMOV UR20, UR36 ;  /* 0x0000002400147c82 */ /* 0x000fe20008000000 */
[----:B------:R-:W-:Y:S01]  /*6f50*/  UMOV UR21, UR37 ;  /* 0x0000002500157c82 */ /* 0x000fe20008000000 */
[----:B------:R-:W-:Y:S01]  /*6f60*/  UMOV UR17, UR9 ;  /* 0x0000000900117c82 */ /* 0x000fe20008000000 */
[----:B------:R-:W-:Y:S01]  /*6f70*/  UMOV UR34, 0x80 ;  /* 0x0000008000227882 */ /* 0x000fe20000000000 */
[----:B------:R-:W-:Y:S01]  /*6f80*/  UMOV UR35, UR11 ;  /* 0x0000000b00237c82 */ /* 0x000fe20008000000 */
[----:B------:R-:W-:Y:S01]  /*6f90*/  UMOV UR33, UR9 ;  /* 0x0000000900217c82 */ /* 0x000fe20008000000 */
[----:B------:R2:W-:Y:S01]  /*6fa0*/  UTMALDG.4D [UR8], [UR6], desc[UR14] ;  /* 0x00000e08060075b4 */ /* 0x0005e20008019000 */
[----:B------:R2:W-:Y:S01]  /*6fb0*/  UTMALDG.4D [UR16], [UR6], desc[UR14] ;  /* 0x00000e10060075b4 */ /* 0x0005e20008019000 */
[----:B------:R2:W-:Y:S02]  /*6fc0*/  UTMALDG.4D [UR32], [UR6], desc[UR14] ;  /* 0x00000e20060075b4 */ /* 0x0005e40008019000 */
[----:B--2---:R-:W-:Y:S01]  /*6fd0*/  NOP ;  /* 0x0000000000007918 */ /* 0x004fe20000000000 */
.L_x_66:
[----:B-1-3--:R-:W-:Y:S05]  /*6fe0*/  BSYNC B0 ;  /* 0x0000000000007941 */ /* 0x00afea0003800000 */
.L_x_65:
[----:B------:R-:W1:Y:S01]  /*6ff0*/  LDC R2, c[0x0][0x28c] ;  /* 0x0000a300ff027b82 */ /* 0x000e620000000800 */
[----:B------:R-:W-:Y:S01]  /*7000*/  BSSY B0, `(.L_x_70) ;  /* 0x0000031000007945 */ /* 0x000fe20003800000 */
[----:B-1----:R-:W-:-:S13]  /*7010*/  ISETP.GT.AND P4, PT, R2, RZ, P3 ;  /* 0x000000ff0200720c */ /* 0x002fda0001f84270 */
[----:B------:R-:W-:Y:S05]  /*7020*/  @!P4 BRA `(.L_x_71) ;  /* 0x0000000000b8c947 */ /* 0x000fea0003800000 */
[----:B------:R-:W1:Y:S01]  /*7030*/  S2R R5, SR_CgaCtaId ;  /* 0x0000000000057919 */ /* 0x000e620000008800 */
[----:B------:R-:W-:-:S04]  /*7040*/  MOV R0, 0x400 ;  /* 0x0000040000007802 */ /* 0x000fc80000000f00 */
[----:B-1----:R-:W-:Y:S02]  /*7050*/  LEA R0, R5, R0, 0x18 ;  /* 0x0000000005007211 */ /* 0x002fe400078ec0ff */
[----:B------:R-:W-:-:S04]  /*7060*/  MOV R5, 0x1 ;  /* 0x0000000100057802 */ /* 0x000fc80000000f00 */
[----:B------:R-:W-:-:S04]  /*7070*/  SHF.L.U32 R5, R5, 0x1f, RZ ;  /* 0x0000001f05057819 */ /* 0x000fc800000006ff */
[----:B------:R-:W1:Y:S02]  /*7080*/  SYNCS.PHASECHK.TRANS64.TRYWAIT P0, [R0+URZ+0x2a028], R5 ;  /* 0x02a02805000075a7 */ /* 0x000e64000800017f */
[----:B-1----:R-:W-:Y:S05]  /*7090*/  @!P0 BRA `(.L_x_72) ;  /* 0x0000001000f48947 */ /* 0x002fea0003800000 */
.L_x_104:
[----:B------:R-:W-:Y:S01]  /*70a0*/  ULOP3.LUT UR5, UR4, 0x2, URZ, 0xfc, !UPT ;  /* 0x0000000204057892 */ /* 0x000fe2000f8efc3f */
[----:B-1----:R-:W-:-:S03]  /*70b0*/  @P2 MOV R5, 0x6000 ;  /* 0x0000600000052802 */ /* 0x002fc60000000f00 */
[----:B------:R-:W-:Y:S01]  /*70c0*/  UPRMT UR5, UR5, 0x9910, URZ ;  /* 0x0000991005057896 */ /* 0x000fe2000800003f */
[----:B------:R1:W-:Y:S03]  /*70d0*/  @P2 SYNCS.ARRIVE.TRANS64 RZ, [R0+URZ+0x2a000], R5 ;  /* 0x02a0000500ff29a7 */ /* 0x0003e6000800003f */
[----:B------:R-:W-:-:S06]  /*70e0*/  UISETP.NE.AND UP0, UPT, UR5, 0x2, UPT ;  /* 0x000000020500788c */ /* 0x000fcc000bf05270 */
[----:B------:R-:W-:-:S13]  /*70f0*/  PLOP3.LUT P0, PT, PT, PT, UP0, 0x80, 0x0 ;  /* 0x000000000000781c */ /* 0x000fda0003f0f008 */
[----:B-1----:R-:W-:Y:S05]  /*7100*/  @P0 BRA `(.L_x_73) ;  /* 0x0000000000040947 */ /* 0x002fea0003800000 */
[----:B------:R-:W-:Y:S01]  /*7110*/  BPT.TRAP 0x1 ;  /* 0x000000040000795c */ /* 0x000fe20000300000 */
.L_x_73:
[----:B------:R-:W-:-:S04]  /*7120*/  LOP3.LUT P0, RZ, R6, 0x1f, RZ, 0xc0, !PT ;  /* 0x0000001f06ff7812 */ /* 0x000fc8000780c0ff */
[----:B------:R-:W-:-:S13]  /*7130*/  PLOP3.LUT P0, PT, P0, P2, PT, 0x2a, 0x0 ;  /* 0x000000000000781c */ /* 0x000fda0000704572 */
[----:B------:R-:W-:Y:S05]  /*7140*/  @P0 BRA `(.L_x_74) ;  /* 0x0000000000040947 */ /* 0x000fea0003800000 */
[----:B------:R-:W-:Y:S01]  /*7150*/  BPT.TRAP 0x1 ;  /* 0x000000040000795c */ /* 0x000fe20000300000 */
.L_x_74:
[----:B------:R-:W-:Y:S01]  /*7160*/  R2UR UR16, R0 ;  /* 0x00000000001072ca */ /* 0x000fe200000e0000 */
[----:B------:R-:W-:Y:S01]  /*7170*/  ULDC.64 UR6, c[0x0][0x198] ;  /* 0x0000660000067ab9 */ /* 0x000fe20000000a00 */
[----:B------:R-:W-:Y:S01]  /*7180*/  UMOV UR35, URZ ;  /* 0x0000003f00237c82 */ /* 0x000fe20008000000 */
[----:B------:R-:W-:Y:S01]  /*7190*/  UIADD3 UR6, UP0, UR6, 0x1f0, URZ ;  /* 0x000001f006067890 */ /* 0x000fe2000ff1e03f */
[----:B------:R-:W-:Y:S01]  /*71a0*/  MOV R0, 0x1 ;  /* 0x0000000100007802 */ /* 0x000fe20000000f00 */
[----:B------:R-:W-:Y:S01]  /*71b0*/  UMOV UR8, 0x0 ;  /* 0x0000000000087882 */ /* 0x000fe20000000000 */
[----:B------:R-:W-:Y:S01]  /*71c0*/  UMOV UR9, 0x10000000 ;  /* 0x1000000000097882 */ /* 0x000fe20000000000 */
[----:B------:R-:W-:Y:S01]  /*71d0*/  UIADD3.X UR7, URZ, UR7, URZ, UP0, !UPT ;  /* 0x000000073f077290 */ /* 0x000fe200087fe43f */
[----:B------:R-:W-:Y:S01]  /*71e0*/  UMOV UR34, URZ ;  /* 0x0000003f00227c82 */ /* 0x000fe20008000000 */
[----:B------:R-:W-:Y:S01]  /*71f0*/  UMOV UR26, 0x40 ;  /* 0x00000040001a7882 */ /* 0x000fe20000000000 */
[----:B------:R-:W-:Y:S01]  /*7200*/  UMOV UR28, UR36 ;  /* 0x00000024001c7c82 */ /* 0x000fe20008000000 */
[----:B------:R-:W-:-:S02]  /*7210*/  UMOV UR29, UR37 ;  /* 0x00000025001d7c82 */ /* 0x000fc40008000000 */
[----:B------:R-:W-:Y:S02]  /*7220*/  UIADD3 UR32, UR16, 0xc000, URZ ;  /* 0x0000c00010207890 */ /* 0x000fe4000fffe03f */
[----:B------:R-:W-:Y:S02]  /*7230*/  UIADD3 UR33, UR16, 0x2a000, URZ ;  /* 0x0002a00010217890 */ /* 0x000fe4000fffe03f */
[----:B------:R-:W-:Y:S02]  /*7240*/  UIADD3 UR24, UR16, 0xe000, URZ ;  /* 0x0000e00010187890 */ /* 0x000fe4000fffe03f */
[----:B------:R-:W-:Y:S01]  /*7250*/  UIADD3 UR16, UR16, 0x10000, URZ ;  /* 0x0001000010107890 */ /* 0x000fe2000fffe03f */
[----:B------:R-:W-:Y:S02]  /*7260*/  UMOV UR27, UR35 ;  /* 0x00000023001b7c82 */ /* 0x000fe40008000000 */
[----:B------:R-:W-:Y:S01]  /*7270*/  UMOV UR25, UR33 ;  /* 0x0000002100197c82 */ /* 0x000fe20008000000 */
[----:B------:R-:W-:Y:S01]  /*7280*/  UMOV UR18, 0x80 ;  /* 0x0000008000127882 */ /* 0x000fe20000000000 */
[----:B------:R-:W-:Y:S01]  /*7290*/  UMOV UR20, UR36 ;  /* 0x0000002400147c82 */ /* 0x000fe20008000000 */
[----:B------:R-:W-:Y:S01]  /*72a0*/  UMOV UR21, UR37 ;  /* 0x0000002500157c82 */ /* 0x000fe20008000000 */
[----:B------:R-:W-:Y:S01]  /*72b0*/  UMOV UR19, UR35 ;  /* 0x0000002300137c82 */ /* 0x000fe20008000000 */
[----:B------:R1:W-:Y:S01]  /*72c0*/  UTMALDG.4D [UR32], [UR6], desc[UR8] ;  /* 0x00000820060075b4 */ /* 0x0003e20008019000 */
[----:B------:R-:W-:Y:S01]  /*72d0*/  UMOV UR17, UR33 ;  /* 0x0000002100117c82 */ /* 0x000fe20008000000 */
[----:B------:R1:W-:Y:S01]  /*72e0*/  UTMALDG.4D [UR24], [UR6], desc[UR8] ;  /* 0x00000818060075b4 */ /* 0x0003e20008019000 */
[----:B------:R1:W-:Y:S02]  /*72f0*/  UTMALDG.4D [UR16], [UR6], desc[UR8] ;  /* 0x00000810060075b4 */ /* 0x0003e40008019000 */
[----:B-1----:R-:W-:Y:S01]  /*7300*/  NOP ;  /* 0x0000000000007918 */ /* 0x002fe20000000000 */
.L_x_71:
[----:B------:R-:W-:Y:S05]  /*7310*/  BSYNC B0 ;  /* 0x0000000000007941 */ /* 0x000fea0003800000 */
.L_x_70:
[----:B------:R-:W-:Y:S04]  /*7320*/  BSSY B0, `(.L_x_75) ;  /* 0x0000033000007945 */ /* 0x000fe80003800000 */
[----:B------:R-:W-:Y:S05]  /*7330*/  @!P3 BRA `(.L_x_76) ;  /* 0x0000000000c4b947 */ /* 0x000fea0003800000 */
[----:B------:R-:W1:Y:S01]  /*7340*/  S2R R5, SR_CgaCtaId ;  /* 0x0000000000057919 */ /* 0x000e620000008800 */
[----:B------:R-:W-:-:S04]  /*7350*/  MOV R4, 0x400 ;  /* 0x0000040000047802 */ /* 0x000fc80000000f00 */
[----:B-1----:R-:W-:Y:S02]  /*7360*/  LEA R8, R5, R4, 0x18 ;  /* 0x0000000405087211 */ /* 0x002fe400078ec0ff */
[----:B------:R-:W-:Y:S02]  /*7370*/  MOV R5, 0x1 ;  /* 0x0000000100057802 */ /* 0x000fe40000000f00 */
[----:B------:R-:W-:Y:S02]  /*7380*/  LEA R4, R3, R8, 0x3 ;  /* 0x0000000803047211 */ /* 0x000fe400078e18ff */
[----:B------:R-:W-:-:S04]  /*7390*/  SHF.L.U32 R5, R5, 0x1f, RZ ;  /* 0x0000001f05057819 */ /* 0x000fc800000006ff */
[----:B------:R-:W1:Y:S02]  /*73a0*/  SYNCS.PHASECHK.TRANS64.TRYWAIT P0, [R4+URZ+0x2a060], R5 ;  /* 0x02a06005040075a7 */ /* 0x000e64000800017f */
[----:B-1----:R-:W-:Y:S05]  /*73b0*/  @!P0 BRA `(.L_x_77) ;  /* 0x0000001000408947 */ /* 0x002fea0003800000 */
.L_x_105:
        /* <DEDUP_REMOVED lines=8> */
.L_x_78:
[----:B------:R-:W-:-:S04]  /*7440*/  LOP3.LUT P0, RZ, R6, 0x1f, RZ, 0xc0, !PT ;  /* 0x0000001f06ff7812 */ /* 0x000fc8000780c0ff */
[----:B------:R-:W-:-:S13]  /*7450*/  PLOP3.LUT P0, PT, P0, P2, PT, 0x2a, 0x0 ;  /* 0x000000000000781c */ /* 0x000fda0000704572 */
[----:B------:R-:W-:Y:S05]  /*7460*/  @P0 BRA `(.L_x_79) ;  /* 0x0000000000040947 */ /* 0x000fea0003800000 */
[----:B------:R-:W-:Y:S01]  /*7470*/  BPT.TRAP 0x1 ;  /* 0x000000040000795c */ /* 0x000fe20000300000 */
.L_x_79:
[----:B------:R-:W-:Y:S01]  /*7480*/  R2UR UR24, R3 ;  /* 0x00000000031872ca */ /* 0x000fe200000e0000 */
[----:B------:R-:W-:Y:S01]  /*7490*/  ULDC.64 UR6, c[0x0][0x198] ;  /* 0x0000660000067ab9 */ /* 0x000fe20000000a00 */
[----:B------:R-:W-:Y:S01]  /*74a0*/  R2UR UR5, R8 ;  /* 0x00000000080572ca */ /* 0x000fe200000e0000 */
[----:B------:R-:W-:Y:S01]  /*74b0*/  UIADD3 UR6, UP0, UR6, 0xf0, URZ ;  /* 0x000000f006067890 */ /* 0x000fe2000ff1e03f */
[----:B------:R-:W-:Y:S01]  /*74c0*/  R2UR UR27, R7 ;  /* 0x00000000071b72ca */ /* 0x000fe200000e0000 */
[----:B------:R-:W-:Y:S01]  /*74d0*/  UMOV UR8, 0x0 ;  /* 0x0000000000087882 */ /* 0x000fe20000000000 */
[----:B------:R-:W-:Y:S01]  /*74e0*/  R2UR UR25, R4 ;  /* 0x00000000041972ca */ /* 0x000fe200000e0000 */
[----:B------:R-:W-:Y:S01]  /*74f0*/  UIADD3.X UR7, URZ, UR7, URZ, UP0, !UPT ;  /* 0x000000073f077290 */ /* 0x000fe200087fe43f */
[----:B------:R-:W-:Y:S01]  /*7500*/  UMOV UR9, 0x10000000 ;  /* 0x1000000000097882 */ /* 0x000fe20000000000 */
[----:B------:R-:W-:Y:S01]  /*7510*/  UMOV UR26, URZ ;  /* 0x0000003f001a7c82 */ /* 0x000fe20008000000 */
[----:B------:R-:W-:Y:S01]  /*7520*/  UMOV UR28, UR36 ;  /* 0x00000024001c7c82 */ /* 0x000fe20008000000 */
[----:B------:R-:W-:Y:S01]  /*7530*/  UMOV UR29, UR37 ;  /* 0x00000025001d7c82 */ /* 0x000fe20008000000 */
[----:B------:R-:W-:Y:S01]  /*7540*/  UMOV UR18, 0x40 ;  /* 0x0000004000127882 */ /* 0x000fe20000000000 */
[----:B------:R-:W-:-:S02]  /*7550*/  UMOV UR20, UR36 ;  /* 0x0000002400147c82 */ /* 0x000fc40008000000 */
[----:B------:R-:W-:Y:S02]  /*7560*/  UIMAD UR24, UR24, 0x6000, UR5 ;  /* 0x00006000181878a4 */ /* 0x000fe4000f8e0205 */
[----:B------:R-:W-:Y:S02]  /*7570*/  UIADD3 UR27, UR11, UR27, URZ ;  /* 0x0000001b0b1b7290 */ /* 0x000fe4000fffe03f */
[----:B------:R-:W-:Y:S02]  /*7580*/  UIADD3 UR25, UR25, 0x2a050, URZ ;  /* 0x0002a05019197890 */ /* 0x000fe4000fffe03f */
[----:B------:R-:W-:Y:S02]  /*7590*/  UIADD3 UR16, UR24, 0x2000, URZ ;  /* 0x0000200018107890 */ /* 0x000fe4000fffe03f */
[----:B------:R-:W-:Y:S01]  /*75a0*/  UIADD3 UR32, UR24, 0x4000, URZ ;  /* 0x0000400018207890 */ /* 0x000fe2000fffe03f */
[----:B------:R-:W-:Y:S02]  /*75b0*/  UMOV UR21, UR37 ;  /* 0x0000002500157c82 */ /* 0x000fe40008000000 */
[----:B------:R-:W-:Y:S01]  /*75c0*/  UMOV UR17, UR25 ;  /* 0x0000001900117c82 */ /* 0x000fe20008000000 */
[----:B------:R-:W-:Y:S01]  /*75d0*/  UMOV UR19, UR27 ;  /* 0x0000001b00137c82 */ /* 0x000fe20008000000 */
[----:B------:R-:W-:Y:S01]  /*75e0*/  UMOV UR34, 0x80 ;  /* 0x0000008000227882 */ /* 0x000fe20000000000 */
[----:B------:R-:W-:Y:S01]  /*75f0*/  UMOV UR33, UR25 ;  /* 0x0000001900217c82 */ /* 0x000fe20008000000 */
[----:B------:R1:W-:Y:S01]  /*7600*/  UTMALDG.4D [UR24], [UR6], desc[UR8] ;  /* 0x00000818060075b4 */ /* 0x0003e20008019000 */
[----:B------:R-:W-:Y:S01]  /*7610*/  UMOV UR35, UR27 ;  /* 0x0000001b00237c82 */ /* 0x000fe20008000000 */
[----:B------:R1:W-:Y:S01]  /*7620*/  UTMALDG.4D [UR16], [UR6], desc[UR8] ;  /* 0x00000810060075b4 */ /* 0x0003e20008019000 */
[----:B------:R1:W-:Y:S02]  /*7630*/  UTMALDG.4D [UR32], [UR6], desc[UR8] ;  /* 0x00000820060075b4 */ /* 0x0003e40008019000 */
[----:B-1----:R-:W-:Y:S01]  /*7640*/  NOP ;  /* 0x0000000000007918 */ /* 0x002fe20000000000 */
.L_x_76:
[----:B------:R-:W-:Y:S05]  /*7650*/  BSYNC B0 ;  /* 0x0000000000007941 */ /* 0x000fea0003800000 */
.L_x_75:
[----:B------:R-:W-:Y:S01]  /*7660*/  BSSY B0, `(.L_x_80) ;  /* 0x0000035000007945 */ /* 0x000fe20003800000 */
[----:B------:R-:W-:-:S03]  /*7670*/  MOV R8, RZ ;  /* 0x000000ff00087202 */ /* 0x000fc60000000f00 */
        /* <DEDUP_REMOVED lines=9> */
.L_x_106:
        /* <DEDUP_REMOVED lines=8> */
.L_x_83:
[----:B------:R-:W-:-:S04]  /*7790*/  LOP3.LUT P0, RZ, R6, 0x1f, RZ, 0xc0, !PT ;  /* 0x0000001f06ff7812 */ /* 0x000fc8000780c0ff */
[----:B------:R-:W-:-:S13]  /*77a0*/  PLOP3.LUT P0, PT, P0, P2, PT, 0x2a, 0x0 ;  /* 0x000000000000781c */ /* 0x000fda0000704572 */
[----:B------:R-:W-:Y:S05]  /*77b0*/  @P0 BRA `(.L_x_84) ;  /* 0x0000000000040947 */ /* 0x000fea0003800000 */
[----:B------:R-:W-:Y:S01]  /*77c0*/  BPT.TRAP 0x1 ;  /* 0x000000040000795c */ /* 0x000fe20000300000 */
.L_x_84:
[C---:B------:R-:W-:Y:S01]  /*77d0*/  IMAD R5, R0.reuse, 0x6000, R5 ;  /* 0x0000600000057824 */ /* 0x040fe200078e0205 */
[----:B------:R-:W-:Y:S01]  /*77e0*/  R2UR UR25, R3 ;  /* 0x00000000031972ca */ /* 0x000fe200000e0000 */
[----:B------:R-:W-:Y:S01]  /*77f0*/  ULDC.64 UR6, c[0x0][0x198] ;  /* 0x0000660000067ab9 */ /* 0x000fe20000000a00 */
[----:B------:R-:W-:Y:S01]  /*7800*/  UMOV UR27, URZ ;  /* 0x0000003f001b7c82 */ /* 0x000fe20008000000 */
[----:B------:R-:W-:Y:S01]  /*7810*/  UIADD3 UR6, UP0, UR6, 0x2f0, URZ ;  /* 0x000002f006067890 */ /* 0x000fe2000ff1e03f */
[----:B------:R-:W-:Y:S01]  /*7820*/  R2UR UR32, R5 ;  /* 0x00000000052072ca */ /* 0x000fe200000e0000 */
[----:B------:R-:W-:Y:S01]  /*7830*/  UMOV UR8, 0x0 ;  /* 0x0000000000087882 */ /* 0x000fe20000000000 */
[----:B------:R-:W-:Y:S01]  /*7840*/  UMOV UR9, 0x10000000 ;  /* 0x1000000000097882 */ /* 0x000fe20000000000 */
[----:B------:R-:W-:Y:S01]  /*7850*/  UIADD3.X UR7, URZ, UR7, URZ, UP0, !UPT ;  /* 0x000000073f077290 */ /* 0x000fe200087fe43f */
[----:B------:R-:W-:Y:S01]  /*7860*/  IADD3 R0, R0, 0x1, RZ ;  /* 0x0000000100007810 */ /* 0x000fe20007ffe0ff */
[----:B------:R-:W-:Y:S01]  /*7870*/  UMOV UR26, URZ ;  /* 0x0000003f001a7c82 */ /* 0x000fe20008000000 */
[----:B------:R-:W-:Y:S01]  /*7880*/  UMOV UR28, UR36 ;  /* 0x00000024001c7c82 */ /* 0x000fe20008000000 */
[----:B------:R-:W-:Y:S01]  /*7890*/  UMOV UR29, UR37 ;  /* 0x00000025001d7c82 */ /* 0x000fe20008000000 */
[----:B------:R-:W-:Y:S01]  /*78a0*/  UMOV UR18, 0x40 ;  /* 0x0000004000127882 */ /* 0x000fe20000000000 */
[----:B------:R-:W-:Y:S01]  /*78b0*/  UIADD3 UR25, UR25, 0x2a000, URZ ;  /* 0x0002a00019197890 */ /* 0x000fe2000fffe03f */
[----:B------:R-:W-:Y:S01]  /*78c0*/  MOV R8, 0x1 ;  /* 0x0000000100087802 */ /* 0x000fe20000000f00 */
[----:B------:R-:W-:Y:S01]  /*78d0*/  UMOV UR20, UR36 ;  /* 0x0000002400147c82 */ /* 0x000fe20008000000 */
[----:B------:R-:W-:Y:S01]  /*78e0*/  UMOV UR21, UR37 ;  /* 0x0000002500157c82 */ /* 0x000fe20008000000 */
[----:B------:R-:W-:-:S02]  /*78f0*/  UIADD3 UR24, UR32, 0xc000, URZ ;  /* 0x0000c00020187890 */ /* 0x000fc4000fffe03f */
[----:B------:R-:W-:Y:S02]  /*7900*/  UIADD3 UR16, UR32, 0xe000, URZ ;  /* 0x0000e00020107890 */ /* 0x000fe4000fffe03f */
[----:B------:R-:W-:Y:S01]  /*7910*/  UIADD3 UR32, UR32, 0x10000, URZ ;  /* 0x0001000020207890 */ /* 0x000fe2000fffe03f */
[----:B------:R-:W-:Y:S01]  /*7920*/  UMOV UR19, UR27 ;  /* 0x0000001b00137c82 */ /* 0x000fe20008000000 */
[----:B------:R-:W-:Y:S01]  /*7930*/  UMOV UR17, UR25 ;  /* 0x0000001900117c82 */ /* 0x000fe20008000000 */
[----:B------:R-:W-:Y:S01]  /*7940*/  UMOV UR34, 0x80 ;  /* 0x0000008000227882 */ /* 0x000fe20000000000 */
[----:B------:R-:W-:Y:S01]  /*7950*/  UMOV UR35, UR27 ;  /* 0x0000001b00237c82 */ /* 0x000fe20008000000 */
[----:B------:R1:W-:Y:S01]  /*7960*/  UTMALDG.4D [UR24], [UR6], desc[UR8] ;  /* 0x00000818060075b4 */ /* 0x0003e20008019000 */
[----:B------:R-:W-:Y:S01]  /*7970*/  UMOV UR33, UR25 ;  /* 0x0000001900217c82 */ /* 0x000fe20008000000 */
[----:B------:R1:W-:Y:S02]  /*7980*/  UTMALDG.4D [UR16], [UR6], desc[UR8] ;  /* 0x00000810060075b4 */ /* 0x0003e40008019000 */
[----:B------:R1:W-:Y:S02]  /*7990*/  UTMALDG.4D [UR32], [UR6], desc[UR8] ;  /* 0x00000820060075b4 */ /* 0x0003e40008019000 */
[----:B-1----:R-:W-:Y:S01]  /*79a0*/  NOP ;  /* 0x0000000000007918 */ /* 0x002fe20000000000 */
.L_x_81:
[----:B------:R-:W-:Y:S05]  /*79b0*/  BSYNC B0 ;  /* 0x0000000000007941 */ /* 0x000fea0003800000 */
.L_x_80:
[----:B------:R-:W-:-:S13]  /*79c0*/  ISETP.GE.AND P0, PT, R2, 0x41, PT ;  /* 0x000000410200780c */ /* 0x000fda0003f06270 */
[----:B------:R-:W-:Y:S05]  /*79d0*/  @!P0 EXIT ;  /* 0x000000000000894d */ /* 0x000fea0003800000 */
[----:B------:R-:W-:Y:S01]  /*79e0*/  IADD3 R2, R2, 0x3f, RZ ;  /* 0x0000003f02027810 */ /* 0x000fe20007ffe0ff */
[----:B------:R-:W-:Y:S01]  /*79f0*/  BSSY B0, `(.L_x_85) ;  /* 0x0000077000007945 */ /* 0x000fe20003800000 */
[----:B------:R-:W-:Y:S02]  /*7a00*/  LOP3.LUT P0, RZ, R6, 0x1f, RZ, 0xc0, !PT ;  /* 0x0000001f06ff7812 */ /* 0x000fe4000780c0ff */
[----:B------:R-:W-:Y:S02]  /*7a10*/  SHF.R.S32.HI R3, RZ, 0x1f, R2 ;  /* 0x0000001fff037819 */ /* 0x000fe40000011402 */
[----:B------:R-:W-:Y:S02]  /*7a20*/  PLOP3.LUT P0, PT, P0, P2, PT, 0x2a, 0x0 ;  /* 0x000000000000781c */ /* 0x000fe40000704572 */
[----:B------:R-:W-:Y:S02]  /*7a30*/  LEA.HI R3, R3, R2, RZ, 0x6 ;  /* 0x0000000203037211 */ /* 0x000fe400078f30ff */
[----:B------:R-:W-:-:S02]  /*7a40*/  MOV R2, UR4 ;  /* 0x0000000400027c02 */ /* 0x000fc40008000f00 */
[----:B------:R-:W-:Y:S02]  /*7a50*/  SHF.R.S32.HI R3, RZ, 0x6, R3 ;  /* 0x00000006ff037819 */ /* 0x000fe40000011403 */
[----:B------:R-:W-:Y:S02]  /*7a60*/  LOP3.LUT R2, R2, 0x2, RZ, 0xfc, !PT ;  /* 0x0000000202027812 */ /* 0x000fe400078efcff */
[----:B------:R-:W-:Y:S02]  /*7a70*/  SHF.L.U32 R4, R3, 0x1, RZ ;  /* 0x0000000103047819 */ /* 0x000fe400000006ff */
[----:B------:R-:W-:-:S07]  /*7a80*/  MOV R3, 0x1 ;  /* 0x0000000100037802 */ /* 0x000fce0000000f00 */
.L_x_96:
[----:B------:R-:W-:Y:S04]  /*7a90*/  BSSY B1, `(.L_x_86) ;  /* 0x0000033000017945 */ /* 0x000fe80003800000 */
[----:B------:R-:W-:Y:S05]  /*7aa0*/  @!P3 BRA `(.L_x_87) ;  /* 0x0000000000c4b947 */ /* 0x000fea0003800000 */
[----:B------:R-:W1:Y:S01]  /*7ab0*/  S2R R6, SR_CgaCtaId ;  /* 0x0000000000067919 */ /* 0x000e620000008800 */
[----:B------:R-:W-:-:S04]  /*7ac0*/  MOV R5, 0x400 ;  /* 0x0000040000057802 */ /* 0x000fc80000000f00 */
[----:B-1----:R-:W-:Y:S02]  /*7ad0*/  LEA R7, R6, R5, 0x18 ;  /* 0x0000000506077211 */ /* 0x002fe400078ec0ff */
[----:B------:R-:W-:Y:S02]  /*7ae0*/  SHF.L.U32 R5, R3, 0x1f, RZ ;  /* 0x0000001f03057819 */ /* 0x000fe400000006ff */
[----:B------:R-:W-:-:S04]  /*7af0*/  LEA R6, R0, R7, 0x3 ;  /* 0x0000000700067211 */ /* 0x000fc800078e18ff */
[----:B------:R-:W1:Y:S02]  /*7b00*/  SYNCS.PHASECHK.TRANS64.TRYWAIT P4, [R6+URZ+0x2a028], R5 ;  /* 0x02a02805060075a7 */ /* 0x000e64000808017f */
[----:B-1----:R-:W-:Y:S05]  /*7b10*/  @!P4 BRA `(.L_x_88) ;  /* 0x000000080090c947 */ /* 0x002fea0003800000 */
.L_x_107:
[----:B-1----:R-:W-:-:S04]  /*7b20*/  @P2 MOV R5, 0x6000 ;  /* 0x0000600000052802 */ /* 0x002fc80000000f00 */
[----:B------:R1:W-:Y:S02]  /*7b30*/  @P2 SYNCS.ARRIVE.TRANS64 RZ, [R6+URZ+0x2a000], R5 ;  /* 0x02a0000506ff29a7 */ /* 0x0003e4000800003f */
[----:B-1----:R-:W-:-:S04]  /*7b40*/  PRMT R5, R2, 0x9910, RZ ;  /* 0x0000991002057816 */ /* 0x002fc800000000ff */
[----:B------:R-:W-:-:S13]  /*7b50*/  ISETP.NE.AND P4, PT, R5, 0x2, PT ;  /* 0x000000020500780c */ /* 0x000fda0003f85270 */
[----:B------:R-:W-:Y:S05]  /*7b60*/  @P4 BRA `(.L_x_89) ;  /* 0x0000000000044947 */ /* 0x000fea0003800000 */
[----:B------:R-:W-:Y:S01]  /*7b70*/  BPT.TRAP 0x1 ;  /* 0x000000040000795c */ /* 0x000fe20000300000 */
.L_x_89:
[----:B------:R-:W-:Y:S05]  /*7b80*/  @P0 BRA `(.L_x_90) ;  /* 0x0000000000040947 */ /* 0x000fea0003800000 */
[----:B------:R-:W-:Y:S01]  /*7b90*/  BPT.TRAP 0x1 ;  /* 0x000000040000795c */ /* 0x000fe20000300000 */
.L_x_90:
[----:B------:R-:W-:Y:S01]  /*7ba0*/  IMAD R7, R0, 0x6000, R7 ;  /* 0x0000600000077824 */ /* 0x000fe200078e0207 */
[----:B------:R-:W-:Y:S01]  /*7bb0*/  R2UR UR33, R6 ;  /* 0x00000000062172ca */ /* 0x000fe200000e0000 */
[----:B------:R-:W-:Y:S01]  /*7bc0*/  ULDC.64 UR6, c[0x0][0x198] ;  /* 0x0000660000067ab9 */ /* 0x000fe20000000a00 */
[----:B------:R-:W-:Y:S01]  /*7bd0*/  R2UR UR35, R8 ;  /* 0x00000000082372ca */ /* 0x000fe200000e0000 */
[----:B------:R-:W-:Y:S01]  /*7be0*/  UIADD3 UR6, UP0, UR6, 0x1f0, URZ ;  /* 0x000001f006067890 */ /* 0x000fe2000ff1e03f */
[----:B------:R-:W-:Y:S01]  /*7bf0*/  R2UR UR16, R7 ;  /* 0x00000000071072ca */ /* 0x000fe200000e0000 */
[----:B------:R-:W-:Y:S01]  /*7c00*/  UMOV UR8, 0x0 ;  /* 0x0000000000087882 */ /* 0x000fe20000000000 */
[----:B------:R-:W-:Y:S01]  /*7c10*/  UMOV UR9, 0x10000000 ;  /* 0x1000000000097882 */ /* 0x000fe20000000000 */
[----:B------:R-:W-:Y:S01]  /*7c20*/  UIADD3.X UR7, URZ, UR7, URZ, UP0, !UPT ;  /* 0x000000073f077290 */ /* 0x000fe200087fe43f */
[----:B------:R-:W-:Y:S01]  /*7c30*/  IADD3 R5, R0, 0x1, RZ ;  /* 0x0000000100057810 */ /* 0x000fe20007ffe0ff */
[----:B------:R-:W-:Y:S01]  /*7c40*/  UMOV UR34, URZ ;  /* 0x0000003f00227c82 */ /* 0x000fe20008000000 */
[----:B------:R-:W-:Y:S01]  /*7c50*/  UMOV UR26, 0x40 ;  /* 0x00000040001a7882 */ /* 0x000fe20000000000 */
[----:B------:R-:W-:Y:S01]  /*7c60*/  UMOV UR28, UR36 ;  /* 0x00000024001c7c82 */ /* 0x000fe20008000000 */
[----:B------:R-:W-:Y:S01]  /*7c70*/  UMOV UR29, UR37 ;  /* 0x00000025001d7c82 */ /* 0x000fe20008000000 */
[----:B------:R-:W-:Y:S01]  /*7c80*/  UIADD3 UR33, UR33, 0x2a000, URZ ;  /* 0x0002a00021217890 */ /* 0x000fe2000fffe03f */
[----:B------:R-:W-:Y:S01]  /*7c90*/  ISETP.NE.AND P4, PT, R5, 0x5, PT ;  /* 0x000000050500780c */ /* 0x000fe20003f85270 */
[----:B------:R-:W-:-:S02]  /*7ca0*/  USHF.L.U32 UR35, UR35, 0x6, URZ ;  /* 0x0000000623237899 */ /* 0x000fc4000800063f */
[----:B------:R-:W-:Y:S01]  /*7cb0*/  UIADD3 UR32, UR16, 0xc000, URZ ;  /* 0x0000c00010207890 */ /* 0x000fe2000fffe03f */
[----:B------:R-:W-:Y:S01]  /*7cc0*/  SEL R0, RZ, 0x1, P4 ;  /* 0x00000001ff007807 */ /* 0x000fe20002000000 */
[----:B------:R-:W-:Y:S02]  /*7cd0*/  UIADD3 UR24, UR16, 0xe000, URZ ;  /* 0x0000e00010187890 */ /* 0x000fe4000fffe03f */
[----:B------:R-:W-:Y:S01]  /*7ce0*/  UIADD3 UR16, UR16, 0x10000, URZ ;  /* 0x0001000010107890 */ /* 0x000fe2000fffe03f */
[----:B------:R-:W-:Y:S01]  /*7cf0*/  LOP3.LUT R3, R3, R0, RZ, 0x3c, !PT ;  /* 0x0000000003037212 */ /* 0x000fe200078e3cff */
[----:B------:R-:W-:Y:S01]  /*7d00*/  UMOV UR25, UR33 ;  /* 0x0000002100197c82 */ /* 0x000fe20008000000 */
[----:B------:R-:W-:Y:S01]  /*7d10*/  UMOV UR27, UR35 ;  /* 0x00000023001b7c82 */ /* 0x000fe20008000000 */
[----:B------:R-:W-:Y:S01]  /*7d20*/  UMOV UR18, 0x80 ;  /* 0x0000008000127882 */ /* 0x000fe20000000000 */
[----:B------:R-:W-:Y:S01]  /*7d30*/  UMOV UR20, UR36 ;  /* 0x0000002400147c82 */ /* 0x000fe20008000000 */
[----:B------:R-:W-:Y:S01]  /*7d40*/  UMOV UR21, UR37 ;  /* 0x0000002500157c82 */ /* 0x000fe20008000000 */
[----:B------:R-:W-:Y:S01]  /*7d50*/  UMOV UR17, UR33 ;  /* 0x0000002100117c82 */ /* 0x000fe20008000000 */
[----:B------:R-:W-:Y:S01]  /*7d60*/  UMOV UR19, UR35 ;  /* 0x0000002300137c82 */ /* 0x000fe20008000000 */
[----:B------:R1:W-:Y:S01]  /*7d70*/  UTMALDG.4D [UR32], [UR6], desc[UR8] ;  /* 0x00000820060075b4 */ /* 0x0003e20008019000 */
[----:B------:R-:W-:Y:S01]  /*7d80*/  SEL R0, R5, RZ, P4 ;  /* 0x000000ff05007207 */ /* 0x000fe20002000000 */
[----:B------:R1:W-:Y:S01]  /*7d90*/  UTMALDG.4D [UR24], [UR6], desc[UR8] ;  /* 0x00000818060075b4 */ /* 0x0003e20008019000 */
[----:B------:R1:W-:Y:S02]  /*7da0*/  UTMALDG.4D [UR16], [UR6], desc[UR8] ;  /* 0x00000810060075b4 */ /* 0x0003e40008019000 */
[----:B-1----:R-:W-:-:S03]  /*7db0*/  NOP ;  /* 0x0000000000007918 */ /* 0x002fc60000000000 */
.L_x_87:
[----:B------:R-:W-:Y:S05]  /*7dc0*/  BSYNC B1 ;  /* 0x0000000000017941 */ /* 0x000fea0003800000 */
.L_x_86:
[----:B------:R-:W-:Y:S01]  /*7dd0*/  ISETP.LT.OR P4, PT, R4, 0x4, !P3 ;  /* 0x000000040400780c */ /* 0x000fe20005f81670 */
[----:B------:R-:W-:-:S12]  /*7de0*/  BSSY B1, `(.L_x_91) ;  /* 0x0000034000017945 */ /* 0x000fd80003800000 */
[----:B------:R-:W-:Y:S05]  /*7df0*/  @P4 BRA `(.L_x_92) ;  /* 0x0000000000c84947 */ /* 0x000fea0003800000 */
[----:B------:R-:W1:Y:S01]  /*7e00*/  S2R R6, SR_CgaCtaId ;  /* 0x0000000000067919 */ /* 0x000e620000008800 */
[----:B------:R-:W-:Y:S02]  /*7e10*/  MOV R5, 0x400 ;  /* 0x0000040000057802 */ /* 0x000fe40000000f00 */
[----:B------:R-:W-:Y:S02]  /*7e20*/  SHF.L.U32 R7, R3, 0x1f, RZ ;  /* 0x0000001f03077819 */ /* 0x000fe400000006ff */
[----:B-1----:R-:W-:-:S04]  /*7e30*/  LEA R5, R6, R5, 0x18 ;  /* 0x0000000506057211 */ /* 0x002fc800078ec0ff */
[----:B------:R-:W-:-:S04]  /*7e40*/  LEA R6, R0, R5, 0x3 ;  /* 0x0000000500067211 */ /* 0x000fc800078e18ff */
[----:B------:R-:W1:Y:S02]  /*7e50*/  SYNCS.PHASECHK.TRANS64.TRYWAIT P4, [R6+URZ+0x2a028], R7 ;  /* 0x02a02807060075a7 */ /* 0x000e64000808017f */
[----:B-1----:R-:W-:Y:S05]  /*7e60*/  @!P4 BRA `(.L_x_93) ;  /* 0x0000000400d0c947 */ /* 0x002fea0003800000 */
.L_x_108:
[----:B-1----:R-:W-:-:S04]  /*7e70*/  @P1 MOV R7, 0x6000 ;  /* 0x0000600000071802 */ /* 0x002fc80000000f00 */
[----:B------:R1:W-:Y:S02]  /*7e80*/  @P1 SYNCS.ARRIVE.TRANS64 RZ, [R6+URZ+0x2a000], R7 ;  /* 0x02a0000706ff19a7 */ /* 0x0003e4000800003f */
[----:B-1----:R-:W-:-:S04]  /*7e90*/  PRMT R7, R2, 0x9910, RZ ;  /* 0x0000991002077816 */ /* 0x002fc800000000ff */
[----:B------:R-:W-:-:S13]  /*7ea0*/  ISETP.NE.AND P4, PT, R7, 0x2, PT ;  /* 0x000000020700780c */ /* 0x000fda0003f85270 */
[----:B------:R-:W-:Y:S05]  /*7eb0*/  @P4 BRA `(.L_x_94) ;  /* 0x0000000000044947 */ /* 0x000fea0003800000 */
[----:B------:R-:W-:Y:S01]  /*7ec0*/  BPT.TRAP 0x1 ;  /* 0x000000040000795c */ /* 0x000fe20000300000 */
.L_x_94:
[----:B------:R-:W-:Y:S05]  /*7ed0*/  @P0 BRA `(.L_x_95) ;  /* 0x0000000000040947 */ /* 0x000fea0003800000 */
[----:B------:R-:W-:Y:S01]  /*7ee0*/  BPT.TRAP 0x1 ;  /* 0x000000040000795c */ /* 0x000fe20000300000 */
.L_x_95:
        /* <DEDUP_REMOVED lines=16> */
[----:B------:R-:W-:Y:S01]  /*7ff0*/  USHF.L.U32 UR35, UR35, 0x6, URZ ;  /* 0x0000000623237899 */ /* 0x000fe2000800063f */
[----:B------:R-:W-:Y:S01]  /*8000*/  IADD3 R8, R8, 0x1, RZ ;  /* 0x0000000108087810 */ /* 0x000fe20007ffe0ff */
[----:B------:R-:W-:Y:S01]  /*8010*/  UIADD3 UR32, UR16, 0xc000, URZ ;  /* 0x0000c00010207890 */ /* 0x000fe2000fffe03f */
[----:B------:R-:W-:Y:S01]  /*8020*/  SEL R6, RZ, 0x1, P4 ;  /* 0x00000001ff067807 */ /* 0x000fe20002000000 */
[----:B------:R-:W-:Y:S01]  /*8030*/  UIADD3 UR24, UR16, 0xe000, URZ ;  /* 0x0000e00010187890 */ /* 0x000fe2000fffe03f */
[----:B------:R-:W-:Y:S01]  /*8040*/  SEL R0, R0, RZ, P4 ;  /* 0x000000ff00007207 */ /* 0x000fe20002000000 */
        /* <DEDUP_REMOVED lines=13> */
.L_x_92:
[----:B------:R-:W-:Y:S05]  /*8120*/  BSYNC B1 ;  /* 0x0000000000017941 */ /* 0x000fea0003800000 */
.L_x_91:
[C---:B------:R-:W-:Y:S02]  /*8130*/  ISETP.GT.AND P4, PT, R4.reuse, 0x4, PT ;  /* 0x000000040400780c */ /* 0x040fe40003f84270 */
[----:B------:R-:W-:-:S11]  /*8140*/  IADD3 R4, R4, -0x2, RZ ;  /* 0xfffffffe04047810 */ /* 0x000fd60007ffe0ff */
[----:B------:R-:W-:Y:S05]  /*8150*/  @P4 BRA `(.L_x_96) ;  /* 0xfffffff8004c4947 */ /* 0x000fea000383ffff */
[----:B------:R-:W-:Y:S05]  /*8160*/  BSYNC B0 ;  /* 0x0000000000007941 */ /* 0x000fea0003800000 */
.L_x_85:
[----:B------:R-:W-:Y:S05]  /*8170*/  EXIT ;  /* 0x000000000000794d */ /* 0x000fea0003800000 */
.L_x_15:
[----:B--2---:R-:W-:-:S04]  /*8180*/  MOV R3, UR8 ;  /* 0x0000000800037c02 */ /* 0x004fc80008000f00 */
[----:B------:R2:W3:Y:S03]  /*8190*/  SYNCS.PHASECHK.TRANS64.TRYWAIT P1, [R3+URZ+0x2a050], R0 ;  /* 0x02a05000030075a7 */ /* 0x0004e6000802017f */
[----:B---3--:R-:W-:Y:S05]  /*81a0*/  @!P1 NANOSLEEP.SYNCS 0x989680 ;  /* 0x009896800000995d */ /* 0x008fea0003900000 */
[----:B------:R-:W3:Y:S02]  /*81b0*/  @!P1 SYNCS.PHASECHK.TRANS64 P1, [R3+URZ+0x2a050], R0 ;  /* 0x02a05000030095a7 */ /* 0x000ee4000802007f */
[----:B---3--:R-:W-:Y:S05]  /*81c0*/  @!P1 BRA `(.L_x_15) ;  /* 0xfffffffc00ec9947 */ /* 0x008fea000383ffff */
[----:B------:R-:W-:Y:S05]  /*81d0*/  BRA `(.L_x_97) ;  /* 0xffffff8800e47947 */ /* 0x000fea000383ffff */
.L_x_17:
[----:B--2---:R-:W-:-:S04]  /*81e0*/  MOV R0, UR36 ;  /* 0x0000002400007c02 */ /* 0x004fc80008000f00 */
[----:B------:R2:W3:Y:S03]  /*81f0*/  SYNCS.PHASECHK.TRANS64.TRYWAIT P1, [R0+URZ+0x2a000], R23 ;  /* 0x02a00017000075a7 */ /* 0x0004e6000802017f */
[----:B---3--:R-:W-:Y:S05]  /*8200*/  @!P1 NANOSLEEP.SYNCS 0x989680 ;  /* 0x009896800000995d */ /* 0x008fea0003900000 */
[----:B------:R-:W3:Y:S02]  /*8210*/  @!P1 SYNCS.PHASECHK.TRANS64 P1, [R0+URZ+0x2a000], R23 ;  /* 0x02a00017000095a7 */ /* 0x000ee4000802007f */
[----:B---3--:R-:W-:Y:S05]  /*8220*/  @!P1 BRA `(.L_x_17) ;  /* 0xfffffffc00ec9947 */ /* 0x008fea000383ffff */
[----:B------:R-:W-:Y:S05]  /*8230*/  BRA `(.L_x_98) ;  /* 0xffffff8800e87947 */ /* 0x000fea000383ffff */
.L_x_18:
[----:B--2---:R-:W-:-:S04]  /*8240*/  MOV R3, UR10 ;  /* 0x0000000a00037c02 */ /* 0x004fc80008000f00 */
[----:B------:R2:W3:Y:S03]  /*8250*/  SYNCS.PHASECHK.TRANS64.TRYWAIT P1, [R3+URZ], R0 ;  /* 0x00000000030075a7 */ /* 0x0004e6000802017f */
[----:B---3--:R-:W-:Y:S05]  /*8260*/  @!P1 NANOSLEEP.SYNCS 0x989680 ;  /* 0x009896800000995d */ /* 0x008fea0003900000 */
[----:B------:R-:W3:Y:S02]  /*8270*/  @!P1 SYNCS.PHASECHK.TRANS64 P1, [R3+URZ], R0 ;  /* 0x00000000030095a7 */ /* 0x000ee4000802007f */
[----:B---3--:R-:W-:Y:S05]  /*8280*/  @!P1 BRA `(.L_x_18) ;  /* 0xfffffffc00ec9947 */ /* 0x008fea000383ffff */
[----:B------:R-:W-:Y:S05]  /*8290*/  BRA `(.L_x_99) ;  /* 0xffffff8800ec7947 */ /* 0x000fea000383ffff */
.L_x_20:
[----:B-1----:R-:W-:-:S04]  /*82a0*/  MOV R6, UR36 ;  /* 0x0000002400067c02 */ /* 0x002fc80008000f00 */
[----:B------:R1:W2:Y:S03]  /*82b0*/  SYNCS.PHASECHK.TRANS64.TRYWAIT P1, [R6+URZ+0x2a008], R23 ;  /* 0x02a00817060075a7 */ /* 0x0002a6000802017f */
[----:B--2---:R-:W-:Y:S05]  /*82c0*/  @!P1 NANOSLEEP.SYNCS 0x989680 ;  /* 0x009896800000995d */ /* 0x004fea0003900000 */
[----:B------:R-:W2:Y:S02]  /*82d0*/  @!P1 SYNCS.PHASECHK.TRANS64 P1, [R6+URZ+0x2a008], R23 ;  /* 0x02a00817060095a7 */ /* 0x000ea4000802007f */
[----:B--2---:R-:W-:Y:S05]  /*82e0*/  @!P1 BRA `(.L_x_20) ;  /* 0xfffffffc00ec9947 */ /* 0x004fea000383ffff */
[----:B------:R-:W-:Y:S05]  /*82f0*/  BRA `(.L_x_100) ;  /* 0xffffffa000e47947 */ /* 0x000fea000383ffff */
.L_x_25:
[----:B-1----:R-:W-:-:S04]  /*8300*/  MOV R4, UR10 ;  /* 0x0000000a00047c02 */ /* 0x002fc80008000f00 */
[----:B------:R1:W2:Y:S03]  /*8310*/  SYNCS.PHASECHK.TRANS64.TRYWAIT P2, [R4+URZ+0x2a000], R3 ;  /* 0x02a00003040075a7 */ /* 0x0002a6000804017f */
[----:B--2---:R-:W-:Y:S05]  /*8320*/  @!P2 NANOSLEEP.SYNCS 0x989680 ;  /* 0x009896800000a95d */ /* 0x004fea0003900000 */
[----:B------:R-:W2:Y:S02]  /*8330*/  @!P2 SYNCS.PHASECHK.TRANS64 P2, [R4+URZ+0x2a000], R3 ;  /* 0x02a000030400a5a7 */ /* 0x000ea4000804007f */
[----:B--2---:R-:W-:Y:S05]  /*8340*/  @!P2 BRA `(.L_x_25) ;  /* 0xfffffffc00eca947 */ /* 0x004fea000383ffff */
[----:B------:R-:W-:Y:S05]  /*8350*/  BRA `(.L_x_101) ;  /* 0xffffffa400947947 */ /* 0x000fea000383ffff */
.L_x_29:
[----:B-1----:R-:W-:-:S04]  /*8360*/  MOV R8, UR10 ;  /* 0x0000000a00087c02 */ /* 0x002fc80008000f00 */
[----:B------:R1:W2:Y:S03]  /*8370*/  SYNCS.PHASECHK.TRANS64.TRYWAIT P2, [R8+URZ+0x2a000], R9 ;  /* 0x02a00009080075a7 */ /* 0x0002a6000804017f */
[----:B--2---:R-:W-:Y:S05]  /*8380*/  @!P2 NANOSLEEP.SYNCS 0x989680 ;  /* 0x009896800000a95d */ /* 0x004fea0003900000 */
[----:B------:R-:W2:Y:S02]  /*8390*/  @!P2 SYNCS.PHASECHK.TRANS64 P2, [R8+URZ+0x2a000], R9 ;  /* 0x02a000090800a5a7 */ /* 0x000ea4000804007f */
[----:B--2---:R-:W-:Y:S05]  /*83a0*/  @!P2 BRA `(.L_x_29) ;  /* 0xfffffffc00eca947 */ /* 0x004fea000383ffff */
[----:B------:R-:W-:Y:S05]  /*83b0*/  BRA `(.L_x_28) ;  /* 0xffffffc0004c7947 */ /* 0x000fea000383ffff */
.L_x_45:
[----:B-1----:R-:W-:-:S04]  /*83c0*/  MOV R3, UR4 ;  /* 0x0000000400037c02 */ /* 0x002fc80008000f00 */
[----:B------:R1:W2:Y:S03]  /*83d0*/  SYNCS.PHASECHK.TRANS64.TRYWAIT P0, [R3+URZ+0x2a098], R0 ;  /* 0x02a09800030075a7 */ /* 0x0002a6000800017f */
[----:B--2---:R-:W-:Y:S05]  /*83e0*/  @!P0 NANOSLEEP.SYNCS 0x989680 ;  /* 0x009896800000895d */ /* 0x004fea0003900000 */
[----:B------:R-:W2:Y:S02]  /*83f0*/  @!P0 SYNCS.PHASECHK.TRANS64 P0, [R3+URZ+0x2a098], R0 ;  /* 0x02a09800030085a7 */ /* 0x000ea4000800007f */
[----:B--2---:R-:W-:Y:S05]  /*8400*/  @!P0 BRA `(.L_x_45) ;  /* 0xfffffffc00ec8947 */ /* 0x004fea000383ffff */
[----:B------:R-:W-:Y:S05]  /*8410*/  BRA `(.L_x_102) ;  /* 0xffffffcc00007947 */ /* 0x000fea000383ffff */
.L_x_67:
[----:B--2---:R2:W4:Y:S02]  /*8420*/  SYNCS.PHASECHK.TRANS64.TRYWAIT P0, [R3+URZ+0x2a060], R2 ;  /* 0x02a06002030075a7 */ /* 0x004524000800017f */
[----:B----4-:R-:W-:Y:S05]  /*8430*/  @!P0 NANOSLEEP.SYNCS 0x989680 ;  /* 0x009896800000895d */ /* 0x010fea0003900000 */
[----:B------:R-:W4:Y:S02]  /*8440*/  @!P0 SYNCS.PHASECHK.TRANS64 P0, [R3+URZ+0x2a060], R2 ;  /* 0x02a06002030085a7 */ /* 0x000f24000800007f */
[----:B----4-:R-:W-:Y:S05]  /*8450*/  @!P0 BRA `(.L_x_67) ;  /* 0xfffffffc00f08947 */ /* 0x010fea000383ffff */
[----:B------:R-:W-:Y:S05]  /*8460*/  BRA `(.L_x_103) ;  /* 0xffffffe800447947 */ /* 0x000fea000383ffff */
.L_x_72:
[----:B-1----:R1:W2:Y:S02]  /*8470*/  SYNCS.PHASECHK.TRANS64.TRYWAIT P0, [R0+URZ+0x2a028], R5 ;  /* 0x02a02805000075a7 */ /* 0x0022a4000800017f */
[----:B--2---:R-:W-:Y:S05]  /*8480*/  @!P0 NANOSLEEP.SYNCS 0x989680 ;  /* 0x009896800000895d */ /* 0x004fea0003900000 */
[----:B------:R-:W2:Y:S02]  /*8490*/  @!P0 SYNCS.PHASECHK.TRANS64 P0, [R0+URZ+0x2a028], R5 ;  /* 0x02a02805000085a7 */ /* 0x000ea4000800007f */
[----:B--2---:R-:W-:Y:S05]  /*84a0*/  @!P0 BRA `(.L_x_72) ;  /* 0xfffffffc00f08947 */ /* 0x004fea000383ffff */
[----:B------:R-:W-:Y:S05]  /*84b0*/  BRA `(.L_x_104) ;  /* 0xffffffe800f87947 */ /* 0x000fea000383ffff */
.L_x_77:
[----:B-1----:R1:W2:Y:S02]  /*84c0*/  SYNCS.PHASECHK.TRANS64.TRYWAIT P0, [R4+URZ+0x2a060], R5 ;  /* 0x02a06005040075a7 */ /* 0x0022a4000800017f */
[----:B--2---:R-:W-:Y:S05]  /*84d0*/  @!P0 NANOSLEEP.SYNCS 0x989680 ;  /* 0x009896800000895d */ /* 0x004fea0003900000 */
[----:B------:R-:W2:Y:S02]  /*84e0*/  @!P0 SYNCS.PHASECHK.TRANS64 P0, [R4+URZ+0x2a060], R5 ;  /* 0x02a06005040085a7 */ /* 0x000ea4000800007f */
[----:B--2---:R-:W-:Y:S05]  /*84f0*/  @!P0 BRA `(.L_x_77) ;  /* 0xfffffffc00f08947 */ /* 0x004fea000383ffff */
[----:B------:R-:W-:Y:S05]  /*8500*/  BRA `(.L_x_105) ;  /* 0xffffffec00ac7947 */ /* 0x000fea000383ffff */
.L_x_82:
[----:B-1----:R1:W2:Y:S02]  /*8510*/  SYNCS.PHASECHK.TRANS64.TRYWAIT P0, [R3+URZ+0x2a028], R4 ;  /* 0x02a02804030075a7 */ /* 0x0022a4000800017f */
[----:B--2---:R-:W-:Y:S05]  /*8520*/  @!P0 NANOSLEEP.SYNCS 0x989680 ;  /* 0x009896800000895d */ /* 0x004fea0003900000 */
[----:B------:R-:W2:Y:S02]  /*8530*/  @!P0 SYNCS.PHASECHK.TRANS64 P0, [R3+URZ+0x2a028], R4 ;  /* 0x02a02804030085a7 */ /* 0x000ea4000800007f */
[----:B--2---:R-:W-:Y:S05]  /*8540*/  @!P0 BRA `(.L_x_82) ;  /* 0xfffffffc00f08947 */ /* 0x004fea000383ffff */
[----:B------:R-:W-:Y:S05]  /*8550*/  BRA `(.L_x_106) ;  /* 0xfffffff0006c7947 */ /* 0x000fea000383ffff */
.L_x_88:
[----:B-1----:R1:W2:Y:S02]  /*8560*/  SYNCS.PHASECHK.TRANS64.TRYWAIT P4, [R6+URZ+0x2a028], R5 ;  /* 0x02a02805060075a7 */ /* 0x0022a4000808017f */
[----:B--2---:R-:W-:Y:S05]  /*8570*/  @!P4 NANOSLEEP.SYNCS 0x989680 ;  /* 0x009896800000c95d */ /* 0x004fea0003900000 */
[----:B------:R-:W2:Y:S02]  /*8580*/  @!P4 SYNCS.PHASECHK.TRANS64 P4, [R6+URZ+0x2a028], R5 ;  /* 0x02a028050600c5a7 */ /* 0x000ea4000808007f */
[----:B--2---:R-:W-:Y:S05]  /*8590*/  @!P4 BRA `(.L_x_88) ;  /* 0xfffffffc00f0c947 */ /* 0x004fea000383ffff */
[----:B------:R-:W-:Y:S05]  /*85a0*/  BRA `(.L_x_107) ;  /* 0xfffffff4005c7947 */ /* 0x000fea000383ffff */
.L_x_93:
[----:B-1----:R1:W2:Y:S02]  /*85b0*/  SYNCS.PHASECHK.TRANS64.TRYWAIT P4, [R6+URZ+0x2a028], R7 ;  /* 0x02a02807060075a7 */ /* 0x0022a4000808017f */
[----:B--2---:R-:W-:Y:S05]  /*85c0*/  @!P4 NANOSLEEP.SYNCS 0x989680 ;  /* 0x009896800000c95d */ /* 0x004fea0003900000 */
[----:B------:R-:W2:Y:S02]  /*85d0*/  @!P4 SYNCS.PHASECHK.TRANS64 P4, [R6+URZ+0x2a028], R7 ;  /* 0x02a028070600c5a7 */ /* 0x000ea4000808007f */
[----:B--2---:R-:W-:Y:S05]  /*85e0*/  @!P4 BRA `(.L_x_93) ;  /* 0xfffffffc00f0c947 */ /* 0x004fea000383ffff */
[----:B------:R-:W-:Y:S05]  /*85f0*/  BRA `(.L_x_108) ;  /* 0xfffffff8001c7947 */ /* 0x000fea000383ffff */
        .weak           $__internal_0_$__cuda_sm20_rcp_rn_f32_slowpath
        .type           $__internal_0_$__cuda_sm20_rcp_rn_f32_slowpath,@function
        .size           $__internal_0_$__cuda_sm20_rcp_rn_f32_slowpath,(.L_x_114 - $__internal_0_$__cuda_sm20_rcp_rn_f32_slowpath)
$__internal_0_$__cuda_sm20_rcp_rn_f32_slowpath:
[----:B------:R-:W-:Y:S01]  /*8600*/  SHF.L.U32 R0, R2, 0x1, RZ ;  /* 0x0000000102007819 */ /* 0x000fe200000006ff */
[----:B------:R-:W-:Y:S03]  /*8610*/  BSSY B2, `(.L_x_109) ;  /* 0x0000030000027945 */ /* 0x000fe60003800000 */
[----:B------:R-:W-:-:S04]  /*8620*/  SHF.R.U32.HI R16, RZ, 0x18, R0 ;  /* 0x00000018ff107819 */ /* 0x000fc80000011600 */
[----:B------:R-:W-:-:S13]  /*8630*/  ISETP.NE.U32.AND P0, PT, R16, RZ, PT ;  /* 0x000000ff1000720c */ /* 0x000fda0003f05070 */
[----:B------:R-:W-:Y:S05]  /*8640*/  @P0 BRA `(.L_x_110) ;  /* 0x0000000000280947 */ /* 0x000fea0003800000 */
[----:B------:R-:W-:-:S04]  /*8650*/  SHF.L.U32 R0, R2, 0x1, RZ ;  /* 0x0000000102007819 */ /* 0x000fc800000006ff */
[----:B------:R-:W-:-:S13]  /*8660*/  ISETP.NE.AND P0, PT, R0, RZ, PT ;  /* 0x000000ff0000720c */ /* 0x000fda0003f05270 */
[----:B------:R-:W-:Y:S01]  /*8670*/  @P0 FFMA R6, R2, 1.84467440737095516160e+19, RZ ;  /* 0x5f80000002060823 */ /* 0x000fe200000000ff */
[----:B------:R-:W-:Y:S08]  /*8680*/  @!P0 MUFU.RCP R5, R2 ;  /* 0x0000000200058308 */ /* 0x000ff00000001000 */
[----:B------:R-:W1:Y:S02]  /*8690*/  @P0 MUFU.RCP R7, R6 ;  /* 0x0000000600070308 */ /* 0x000e640000001000 */
[----:B-1----:R-:W-:-:S04]  /*86a0*/  @P0 FFMA R0, R6, R7, -1 ;  /* 0xbf80000006000423 */ /* 0x002fc80000000007 */
[----:B------:R-:W-:-:S04]  /*86b0*/  @P0 FADD.FTZ R0, -R0, -RZ ;  /* 0x800000ff00000221 */ /* 0x000fc80000010100 */
[----:B------:R-:W-:-:S04]  /*86c0*/  @P0 FFMA R0, R7, R0, R7 ;  /* 0x0000000007000223 */ /* 0x000fc80000000007 */
[----:B------:R-:W-:Y:S01]  /*86d0*/  @P0 FFMA R5, R0, 1.84467440737095516160e+19, RZ ;  /* 0x5f80000000050823 */ /* 0x000fe200000000ff */
[----:B------:R-:W-:Y:S06]  /*86e0*/  BRA `(.L_x_111) ;  /* 0x0000000000887947 */ /* 0x000fec0003800000 */
.L_x_110:
[----:B------:R-:W-:-:S04]  /*86f0*/  IADD3 R17, R16, -0xfd, RZ ;  /* 0xffffff0310117810 */ /* 0x000fc80007ffe0ff */
[----:B------:R-:W-:-:S13]  /*8700*/  ISETP.GT.U32.AND P0, PT, R17, 0x1, PT ;  /* 0x000000011100780c */ /* 0x000fda0003f04070 */
[----:B------:R-:W-:Y:S05]  /*8710*/  @P0 BRA `(.L_x_112) ;  /* 0x0000000000780947 */ /* 0x000fea0003800000 */
[----:B------:R-:W-:Y:S02]  /*8720*/  LOP3.LUT R0, R2, 0x7fffff, RZ, 0xc0, !PT ;  /* 0x007fffff02007812 */ /* 0x000fe400078ec0ff */
[----:B------:R-:W-:Y:S02]  /*8730*/  MOV R12, 0x3 ;  /* 0x00000003000c7802 */ /* 0x000fe40000000f00 */
[----:B------:R-:W-:Y:S02]  /*8740*/  LOP3.LUT R0, R0, 0x3f800000, RZ, 0xfc, !PT ;  /* 0x3f80000000007812 */ /* 0x000fe400078efcff */
[----:B------:R-:W-:Y:S02]  /*8750*/  SHF.L.U32 R12, R12, R17, RZ ;  /* 0x000000110c0c7219 */ /* 0x000fe400000006ff */
[----:B------:R-:W1:Y:S02]  /*8760*/  MUFU.RCP R5, R0 ;  /* 0x0000000000057308 */ /* 0x000e640000001000 */
[----:B-1----:R-:W-:-:S04]  /*8770*/  FFMA R6, R0, R5, -1 ;  /* 0xbf80000000067423 */ /* 0x002fc80000000005 */
[----:B------:R-:W-:-:S04]  /*8780*/  FADD.FTZ R6, -R6, -RZ ;  /* 0x800000ff06067221 */ /* 0x000fc80000010100 */
[CCC-:B------:R-:W-:Y:S01]  /*8790*/  FFMA.RM R7, R5.reuse, R6.reuse, R5.reuse ;  /* 0x0000000605077223 */ /* 0x1c0fe20000004005 */
[----:B------:R-:W-:-:S04]  /*87a0*/  FFMA.RP R6, R5, R6, R5 ;  /* 0x0000000605067223 */ /* 0x000fc80000008005 */
[C---:B------:R-:W-:Y:S02]  /*87b0*/  LOP3.LUT R5, R7.reuse, 0x7fffff, RZ, 0xc0, !PT ;  /* 0x007fffff07057812 */ /* 0x040fe400078ec0ff */
[----:B------:R-:W-:Y:S02]  /*87c0*/  FSETP.NEU.FTZ.AND P0, PT, R7, R6, PT ;  /* 0x000000060700720b */ /* 0x000fe40003f1d000 */
[----:B------:R-:W-:Y:S02]  /*87d0*/  LOP3.LUT R5, R5, 0x800000, RZ, 0xfc, !PT ;  /* 0x0080000005057812 */ /* 0x000fe400078efcff */
[----:B------:R-:W-:Y:S02]  /*87e0*/  SEL R6, RZ, 0xffffffff, !P0 ;  /* 0xffffffffff067807 */ /* 0x000fe40004000000 */
[----:B------:R-:W-:Y:S02]  /*87f0*/  LOP3.LUT R12, R12, R5, RZ, 0xc0, !PT ;  /* 0x000000050c0c7212 */ /* 0x000fe400078ec0ff */
[----:B------:R-:W-:-:S02]  /*8800*/  IADD3 R6, -R6, RZ, RZ ;  /* 0x000000ff06067210 */ /* 0x000fc40007ffe1ff */
[-C--:B------:R-:W-:Y:S02]  /*8810*/  SHF.R.U32.HI R12, RZ, R17.reuse, R12 ;  /* 0x00000011ff0c7219 */ /* 0x080fe4000001160c */
[----:B------:R-:W-:Y:S02]  /*8820*/  LOP3.LUT P1, RZ, R6, R17, R5, 0xf8, !PT ;  /* 0x0000001106ff7212 */ /* 0x000fe4000782f805 */
[C---:B------:R-:W-:Y:S02]  /*8830*/  LOP3.LUT P0, RZ, R12.reuse, 0x1, RZ, 0xc0, !PT ;  /* 0x000000010cff7812 */ /* 0x040fe4000780c0ff */
[----:B------:R-:W-:-:S04]  /*8840*/  LOP3.LUT P2, RZ, R12, 0x2, RZ, 0xc0, !PT ;  /* 0x000000020cff7812 */ /* 0x000fc8000784c0ff */
[----:B------:R-:W-:Y:S02]  /*8850*/  PLOP3.LUT P0, PT, P0, P1, P2, 0xe0, 0x0 ;  /* 0x000000000000781c */ /* 0x000fe40000703c20 */
[----:B------:R-:W-:Y:S02]  /*8860*/  LOP3.LUT P1, RZ, R2, 0x7fffff, RZ, 0xc0, !PT ;  /* 0x007fffff02ff7812 */ /* 0x000fe4000782c0ff */
[----:B------:R-:W-:-:S04]  /*8870*/  SEL R0, RZ, 0x1, !P0 ;  /* 0x00000001ff007807 */ /* 0x000fc80004000000 */
[----:B------:R-:W-:-:S04]  /*8880*/  IADD3 R0, -R0, RZ, RZ ;  /* 0x000000ff00007210 */ /* 0x000fc80007ffe1ff */
[----:B------:R-:W-:Y:S02]  /*8890*/  ISETP.GE.AND P0, PT, R0, RZ, PT ;  /* 0x000000ff0000720c */ /* 0x000fe40003f06270 */
[----:B------:R-:W-:-:S04]  /*88a0*/  IADD3 R0, R16, -0xfc, RZ ;  /* 0xffffff0410007810 */ /* 0x000fc80007ffe0ff */
[----:B------:R-:W-:-:S07]  /*88b0*/  SHF.R.U32.HI R5, RZ, R0, R5 ;  /* 0x00000000ff057219 */ /* 0x000fce0000011605 */
[----:B------:R-:W-:-:S04]  /*88c0*/  @!P0 IADD3 R5, R5, 0x1, RZ ;  /* 0x0000000105058810 */ /* 0x000fc80007ffe0ff */
[----:B------:R-:W-:-:S04]  /*88d0*/  @!P1 SHF.L.U32 R5, R5, 0x1, RZ ;  /* 0x0000000105059819 */ /* 0x000fc800000006ff */
[----:B------:R-:W-:Y:S01]  /*88e0*/  LOP3.LUT R5, R5, 0x80000000, R2, 0xf8, !PT ;  /* 0x8000000005057812 */ /* 0x000fe200078ef802 */
[----:B------:R-:W-:Y:S06]  /*88f0*/  BRA `(.L_x_111) ;  /* 0x0000000000047947 */ /* 0x000fec0003800000 */
.L_x_112:
[----:B------:R1:W2:Y:S02]  /*8900*/  MUFU.RCP R5, R2 ;  /* 0x0000000200057308 */ /* 0x0002a40000001000 */
.L_x_111:
[----:B------:R-:W-:Y:S05]  /*8910*/  BSYNC B2 ;  /* 0x0000000000027941 */ /* 0x000fea0003800000 */
.L_x_109:
[----:B------:R-:W-:Y:S02]  /*8920*/  MOV R6, R13 ;  /* 0x0000000d00067202 */ /* 0x000fe40000000f00 */
[----:B------:R-:W-:-:S04]  /*8930*/  MOV R7, 0x0 ;  /* 0x0000000000077802 */ /* 0x000fc80000000f00 */
[----:B-12---:R-:W-:Y:S05]  /*8940*/  RET.REL.NODEC R6 `(_ZN7cutlass13device_kernelINS_4fmha6kernel28FmhaKernelTmaWarpSpecializedINS1_10collective30FmhaMainloopTmaWarpSpecializedINS_10bfloat16_tEffN4cute5tupleIJNS7_1CILi128EEENS9_ILi64EEENS9_ILi192EEEEEENS8_IJiNS9_ILi1EEENS8_IJiiEEEEEESG_SG_NS4_13DefaultFusionEJEEENS4_15FmhaFwdEpilogueIS6_fNS8_IJSB_SC_SB_EEEEENS2_23IndividualTileSchedulerEJEEEEEvNT_6ParamsE) ;  /* 0xffffff7406ac7950 */ /* 0x006fea0003c3ffff */
.L_x_113:
[----:B------:R-:W-:-:S00]  /*8950*/  BRA `(.L_x_113) ;  /* 0xfffffffc00fc7947 */ /* 0x000fc0000383ffff */
[----:B------:R-:W-:-:S00]  /*8960*/  NOP ;  /* 0x0000000000007918 */ /* 0x000fc00000000000 */
        /* <DEDUP_REMOVED lines=9> */
.L_x_114:


//--------------------- .nv.global.init           --------------------------
	.section	.nv.global.init,"aw",@progbits
.nv.global.init:
	.type		$str$24,@object
	.size		$str$24,($str$25 - $str$24)
$str$24:
        /*0000*/ 	.byte	0x28, 0x61, 0x64, 0x64, 0x72, 0x65, 0x73, 0x73, 0x20, 0x26, 0x20, 0x6d, 0x61, 0x73, 0x6b, 0x29
        /*0010*/ 	.byte	0x20, 0x3d, 0x3d, 0x20, 0x30, 0x00
	.type		$str$25,@object
	.size		$str$25,(__unnamed_1 - $str$25)
$str$25:
        /*0016*/ 	.byte	0x2f, 0x74, 0x6d, 0x70, 0x2f, 0x63, 0x75, 0x74, 0x6c, 0x61, 0x73, 0x73, 0x5f, 0x73, 0x77, 0x65
        /*0026*/ 	.byte	0x65, 0x70, 0x5f, 0x73, 0x72, 0x63, 0x2f, 0x69, 0x6e, 0x63, 0x6c, 0x75, 0x64, 0x65, 0x2f, 0x63
        /*0036*/ 	.byte	0x75, 0x74, 0x65, 0x2f, 0x70, 0x6f, 0x69, 0x6e, 0x74, 0x65, 0x72, 0x5f, 0x66, 0x6c, 0x61, 0x67
        /*0046*/ 	.byte	0x67, 0x65, 0x64, 0x2e, 0x68, 0x70, 0x70, 0x00
	.type		__unnamed_1,@object
	.size		__unnamed_1,(__unnamed_2 - __unnamed_1)
__unnamed_1:
        /*004e*/ 	.byte	0x61, 0x75, 0x74, 0x6f, 0x20, 0x63, 0x75, 0x74, 0x65, 0x3a, 0x3a, 0x61, 0x73, 0x5f, 0x70, 0x6f
        /* <DEDUP_REMOVED lines=27> */
        /*020e*/ 	.byte	0x32, 0x30, 0x34, 0x38, 0x3e, 0x3e, 0x3e, 0x3e, 0x3e, 0x5d, 0x00
	.type		__unnamed_2,@object
	.size		__unnamed_2,(.L_1 - __unnamed_2)
__unnamed_2:
        /* <DEDUP_REMOVED lines=29> */
.L_1:


//--------------------- .nv.shared._ZN7cutlass13device_kernelINS_4fmha6kernel28FmhaKernelTmaWarpSpecializedINS1_10collective30FmhaMainloopTmaWarpSpecializedINS_10bfloat16_tEffN4cute5tupleIJNS7_1CILi128EEENS9_ILi64EEENS9_ILi192EEEEEENS8_IJiNS9_ILi1EEENS8_IJiiEEEEEESG_SG_NS4_13DefaultFusionEJEEENS4_15FmhaFwdEpilogueIS6_fNS8_IJSB_SC_SB_EEEEENS2_23IndividualTileSchedulerEJEEEEEvNT_6ParamsE --------------------------
	.section	.nv.shared._ZN7cutlass13device_kernelINS_4fmha6kernel28FmhaKernelTmaWarpSpecializedINS1_10collective30FmhaMainloopTmaWarpSpecializedINS_10bfloat16_tEffN4cute5tupleIJNS7_1CILi128EEENS9_ILi64EEENS9_ILi192EEEEEENS8_IJiNS9_ILi1EEENS8_IJiiEEEEEESG_SG_NS4_13DefaultFusionEJEEENS4_15FmhaFwdEpilogueIS6_fNS8_IJSB_SC_SB_EEEEENS2_23IndividualTileSchedulerEJEEEEEvNT_6ParamsE,"aw",@nobits
	.sectionflags	@""
	.align	16
	.zero		1024


//--------------------- .nv.shared.reserved.0     --------------------------
	.section	.nv.shared.reserved.0,"aw",@nobits
	.weak		__nv_reservedSMEM_offset_0_alias
	.size		__nv_reservedSMEM_offset_0_alias, 0, 0
	.other		__nv_reservedSMEM_offset_0_alias,@"STO_CUDA_RESERVED_SHARED STV_DEFAULT"
__nv_reservedSMEM_offset_0_alias:
	.zero		0


//--------------------- .nv.global                --------------------------
	.section	.nv.global,"aw",@nobits
.nv.global:
	.type		_ZN39_INTERNAL_ea924000_4_k_cu_4d383500_27624cute1_E,@object
	.size		_ZN39_INTERNAL_ea924000_4_k_cu_4d383500_27624cute1_E,(_ZN39_INTERNAL_ea924000_4_k_cu_4d383500_27624cuda3std3__45__cpo6cbeginE - _ZN39_INTERNAL_ea924000_4_k_cu_4d383500_27624cute1_E)
_ZN39_INTERNAL_ea924000_4_k_cu_4d383500_27624cute1_E:
	.zero		1
	.type		_ZN39_INTERNAL_ea924000_4_k_cu_4d383500_27624cuda3std3__45__cpo6cbeginE,@object
	.size		_ZN39_INTERNAL_ea924000_4_k_cu_4d383500_27624cuda3std3__45__cpo6cbeginE,(_ZN39_INTERNAL_ea924000_4_k_cu_4d383500_27624cuda3std3__48in_placeE - _ZN39_INTERNAL_ea924000_4_k_cu_4d383500_27624cuda3std3__45__cpo6cbeginE)
_ZN39_INTERNAL_ea924000_4_k_cu_4d383500_27624cuda3std3__45__cpo6cbeginE:
	.zero		1
	.type		_ZN39_INTERNAL_ea924000_4_k_cu_4d383500_27624cuda3std3__48in_placeE,@object
	.size		_ZN39_INTERNAL_ea924000_4_k_cu_4d383500_27624cuda3std3__48in_placeE,(_ZN39_INTERNAL_ea924000_4_k_cu_4d383500_27624cuda3std6ranges3__45__cpo9iter_moveE - _ZN39_INTERNAL_ea924000_4_k_cu_4d383500_27624cuda3std3__48in_placeE)
_ZN39_INTERNAL_ea924000_4_k_cu_4d383500_27624cuda3std3__48in_placeE:
	.zero		1
	.type		_ZN39_INTERNAL_ea924000_4_k_cu_4d383500_27624cuda3std6ranges3__45__cpo9iter_moveE,@object
	.size		_ZN39_INTERNAL_ea924000_4_k_cu_4d383500_27624cuda3std6ranges3__45__cpo9iter_moveE,(_ZN39_INTERNAL_ea924000_4_k_cu_4d383500_27624cuda3std3__45__cpo5beginE - _ZN39_INTERNAL_ea924000_4_k_cu_4d383500_27624cuda3std6ranges3__45__cpo9iter_moveE)
_ZN39_INTERNAL_ea924000_4_k_cu_4d383500_27624cuda3std6ranges3__45__cpo9iter_moveE:
	.zero		1
	.type		_ZN39_INTERNAL_ea924000_4_k_cu_4d383500_27624cuda3std3__45__cpo5beginE,@object
	.size		_ZN39_INTERNAL_ea924000_4_k_cu_4d383500_27624cuda3std3__45__cpo5beginE,(_ZN39_INTERNAL_ea924000_4_k_cu_4d383500_27624cuda3std3__441_GLOBAL__N__ea924000_4_k_cu_4d383500_27626ignoreE - _ZN39_INTERNAL_ea924000_4_k_cu_4d383500_27624cuda3std3__45__cpo5beginE)
_ZN39_INTERNAL_ea924000_4_k_cu_4d383500_27624cuda3std3__45__cpo5beginE:
	.zero		1
	.type		_ZN39_INTERNAL_ea924000_4_k_cu_4d383500_27624cuda3std3__441_GLOBAL__N__ea924000_4_k_cu_4d383500_27626ignoreE,@object
	.size		_ZN39_INTERNAL_ea924000_4_k_cu_4d383500_27624cuda3std3__441_GLOBAL__N__ea924000_4_k_cu_4d383500_27626ignoreE,(_ZN39_INTERNAL_ea924000_4_k_cu_4d383500_27624cute7productE - _ZN39_INTERNAL_ea924000_4_k_cu_4d383500_27624cuda3std3__441_GLOBAL__N__ea924000_4_k_cu_4d383500_27626ignoreE)
_ZN39_INTERNAL_ea924000_4_k_cu_4d383500_27624cuda3std3__441_GLOBAL__N__ea924000_4_k_cu_4d383500_27626ignoreE:
	.zero		1
	.type		_ZN39_INTERNAL_ea924000_4_k_cu_4d383500_27624cute7productE,@object
	.size		_ZN39_INTERNAL_ea924000_4_k_cu_4d383500_27624cute7productE,(_ZN39_INTERNAL_ea924000_4_k_cu_4d383500_27624cuda3std3__45__cpo3endE - _ZN39_INTERNAL_ea924000_4_k_cu_4d383500_27624cute7productE)
_ZN39_INTERNAL_ea924000_4_k_cu_4d383500_27624cute7productE:
	.zero		1
	.type		_ZN39_INTERNAL_ea924000_4_k_cu_4d383500_27624cuda3std3__45__cpo3endE,@object
	.size		_ZN39_INTERNAL_ea924000_4_k_cu_4d383500_27624cuda3std3__45__cpo3endE,(_ZN39_INTERNAL_ea924000_4_k_cu_4d383500_27624cuda3std3__419piecewise_constructE - _ZN39_INTERNAL_ea924000_4_k_cu_4d383500_27624cuda3std3__45__cpo3endE)
_ZN39_INTERNAL_ea924000_4_k_cu_4d383500_27624cuda3std3__45__cpo3endE:
	.zero		1
	.type		_ZN39_INTERNAL_ea924000_4_k_cu_4d383500_27624cuda3std3__419piecewise_constructE,@object
	.size		_ZN39_INTERNAL_ea924000_4_k_cu_4d383500_27624cuda3std3__419piecewise_constructE,(_ZN39_INTERNAL_ea924000_4_k_cu_4d383500_27624cuda3std3__45__cpo4cendE - _ZN39_INTERNAL_ea924000_4_k_cu_4d383500_27624cuda3std3__419piecewise_constructE)
_ZN39_INTERNAL_ea924000_4_k_cu_4d383500_27624cuda3std3__419piecewise_constructE:
	.zero		1
	.type		_ZN39_INTERNAL_ea924000_4_k_cu_4d383500_27624cuda3std3__45__cpo4cendE,@object
	.size		_ZN39_INTERNAL_ea924000_4_k_cu_4d383500_27624cuda3std3__45__cpo4cendE,(_ZN39_INTERNAL_ea924000_4_k_cu_4d383500_27624cuda3std6ranges3__45__cpo4swapE - _ZN39_INTERNAL_ea924000_4_k_cu_4d383500_27624cuda3std3__45__cpo4cendE)
_ZN39_INTERNAL_ea924000_4_k_cu_4d383500_27624cuda3std3__45__cpo4cendE:
	.zero		1
	.type		_ZN39_INTERNAL_ea924000_4_k_cu_4d383500_27624cuda3std6ranges3__45__cpo4swapE,@object
	.size		_ZN39_INTERNAL_ea924000_4_k_cu_4d383500_27624cuda3std6ranges3__45__cpo4swapE,(.L_9 - _ZN39_INTERNAL_ea924000_4_k_cu_4d383500_27624cuda3std6ranges3__45__cpo4swapE)
_ZN39_INTERNAL_ea924000_4_k_cu_4d383500_27624cuda3std6ranges3__45__cpo4swapE:
	.zero		1
.L_9:


//--------------------- .nv.constant0._ZN7cutlass13device_kernelINS_4fmha6kernel28FmhaKernelTmaWarpSpecializedINS1_10collective30FmhaMainloopTmaWarpSpecializedINS_10bfloat16_tEffN4cute5tupleIJNS7_1CILi128EEENS9_ILi64EEENS9_ILi192EEEEEENS8_IJiNS9_ILi1EEENS8_IJiiEEEEEESG_SG_NS4_13DefaultFusionEJEEENS4_15FmhaFwdEpilogueIS6_fNS8_IJSB_SC_SB_EEEEENS2_23IndividualTileSchedulerEJEEEEEvNT_6ParamsE --------------------------
	.section	.nv.constant0._ZN7cutlass13device_kernelINS_4fmha6kernel28FmhaKernelTmaWarpSpecializedINS1_10collective30FmhaMainloopTmaWarpSpecializedINS_10bfloat16_tEffN4cute5tupleIJNS7_1CILi128EEENS9_ILi64EEENS9_ILi192EEEEEENS8_IJiNS9_ILi1EEENS8_IJiiEEEEEESG_SG_NS4_13DefaultFusionEJEEENS4_15FmhaFwdEpilogueIS6_fNS8_IJSB_SC_SB_EEEEENS2_23IndividualTileSchedulerEJEEEEEvNT_6ParamsE,"a",@progbits
	.sectionflags	@""
	.align	4
.nv.constant0._ZN7cutlass13device_kernelINS_4fmha6kernel28FmhaKernelTmaWarpSpecializedINS1_10collective30FmhaMainloopTmaWarpSpecializedINS_10bfloat16_tEffN4cute5tupleIJNS7_1CILi128EEENS9_ILi64EEENS9_ILi192EEEEEENS8_IJiNS9_ILi1EEENS8_IJiiEEEEEESG_SG_NS4_13DefaultFusionEJEEENS4_15FmhaFwdEpilogueIS6_fNS8_IJSB_SC_SB_EEEEENS2_23IndividualTileSchedulerEJEEEEEvNT_6ParamsE:
	.zero		2688


//--------------------- SYMBOLS --------------------------

	.type		.nv.reservedSmem.offset0,@object
	.size		.nv.reservedSmem.offset0,0x4
	.type		__assertfail,@function
